//
// Generated by NVIDIA NVVM Compiler
//
// Compiler Build ID: CL-36424714
// Cuda compilation tools, release 13.0, V13.0.88
// Based on NVVM 20.0.0
//

.version 9.0
.target sm_100
.address_size 64

	// .globl	_Z12cumsumKerneliiPKfPf
// _ZZ12cumsumKerneliiPKfPfE7buffer4 has been demoted
// _ZZ12cumsumKerneliiPKfPfE6buffer has been demoted
// _ZZ27farthestpointsamplingKerneliiiiPKfPfPiE5dists has been demoted
// _ZZ27farthestpointsamplingKerneliiiiPKfPfPiE7dists_i has been demoted
.extern .shared .align 16 .b8 buf[];

.visible .entry _Z12cumsumKerneliiPKfPf(
	.param .u32 _Z12cumsumKerneliiPKfPf_param_0,
	.param .u32 _Z12cumsumKerneliiPKfPf_param_1,
	.param .u64 .ptr .align 1 _Z12cumsumKerneliiPKfPf_param_2,
	.param .u64 .ptr .align 1 _Z12cumsumKerneliiPKfPf_param_3
)
{
	.reg .pred 	%p<32>;
	.reg .b32 	%r<189>;
	.reg .b32 	%f<43>;
	.reg .b64 	%rd<11>;
	// demoted variable
	.shared .align 4 .b8 _ZZ12cumsumKerneliiPKfPfE7buffer4[32768];
	// demoted variable
	.shared .align 4 .b8 _ZZ12cumsumKerneliiPKfPfE6buffer[8448];
	ld.param.u32 	%r62, [_Z12cumsumKerneliiPKfPf_param_0];
	ld.param.u64 	%rd4, [_Z12cumsumKerneliiPKfPf_param_2];
	ld.param.u64 	%rd3, [_Z12cumsumKerneliiPKfPf_param_3];
	cvta.to.global.u64 	%rd1, %rd4;
	mov.u32 	%r170, %ctaid.x;
	setp.ge.s32 	%p1, %r170, %r62;
	@%p1 bra 	$L__BB0_41;
	mov.u32 	%r2, %tid.x;
	mov.u32 	%r3, %ntid.x;
	shl.b32 	%r4, %r3, 2;
	cvta.to.global.u64 	%rd2, %rd3;
$L__BB0_2:
	ld.param.u32 	%r164, [_Z12cumsumKerneliiPKfPf_param_1];
	setp.lt.s32 	%p2, %r164, 1;
	@%p2 bra 	$L__BB0_40;
	mov.f32 	%f39, 0f00000000;
	mov.b32 	%r171, 0;
	mov.f32 	%f40, %f39;
	mov.u32 	%r172, %r171;
$L__BB0_4:
	ld.param.u32 	%r165, [_Z12cumsumKerneliiPKfPf_param_1];
	shl.b32 	%r65, %r171, 13;
	sub.s32 	%r66, %r165, %r65;
	min.s32 	%r8, %r66, 8192;
	add.s32 	%r9, %r8, 3;
	and.b32  	%r10, %r9, -4;
	sub.s32 	%r11, %r165, %r172;
	min.s32 	%r12, %r11, 8192;
	shr.s32 	%r13, %r9, 2;
	shl.b32 	%r173, %r2, 2;
	setp.ge.s32 	%p3, %r173, %r12;
	@%p3 bra 	$L__BB0_23;
	and.b32  	%r68, %r9, 12;
	sub.s32 	%r69, %r68, %r8;
	sub.s32 	%r70, %r10, %r8;
	and.b32  	%r71, %r69, 15;
	add.s32 	%r15, %r71, -1;
	and.b32  	%r72, %r9, 4;
	add.s32 	%r73, %r72, %r8;
	neg.s32 	%r74, %r73;
	and.b32  	%r75, %r74, 7;
	add.s32 	%r16, %r75, -1;
	and.b32  	%r17, %r70, 15;
	sub.s32 	%r18, %r8, %r10;
	and.b32  	%r19, %r70, -16;
	and.b32  	%r20, %r69, 7;
	and.b32  	%r21, %r74, 3;
$L__BB0_6:
	add.s32 	%r76, %r173, 3;
	setp.lt.s32 	%p4, %r76, %r12;
	@%p4 bra 	$L__BB0_29;
	ld.param.u32 	%r166, [_Z12cumsumKerneliiPKfPf_param_1];
	shl.b32 	%r77, %r173, 2;
	mov.u32 	%r78, _ZZ12cumsumKerneliiPKfPfE7buffer4;
	add.s32 	%r175, %r78, %r77;
	mad.lo.s32 	%r79, %r170, %r166, %r172;
	add.s32 	%r174, %r79, %r173;
	mov.f32 	%f42, 0f00000000;
	mov.u32 	%r176, %r173;
$L__BB0_8:
	mul.wide.s32 	%rd5, %r174, 4;
	add.s64 	%rd6, %rd1, %rd5;
	ld.global.nc.f32 	%f11, [%rd6];
	add.f32 	%f42, %f42, %f11;
	st.shared.f32 	[%r175], %f42;
	add.s32 	%r176, %r176, 1;
	add.s32 	%r175, %r175, 4;
	add.s32 	%r174, %r174, 1;
	setp.lt.s32 	%p5, %r176, %r12;
	@%p5 bra 	$L__BB0_8;
	setp.ge.s32 	%p6, %r12, %r10;
	@%p6 bra 	$L__BB0_30;
	setp.gt.u32 	%p7, %r18, -16;
	mov.u32 	%r179, %r12;
	@%p7 bra 	$L__BB0_13;
	mov.b32 	%r178, 0;
	mov.u32 	%r179, %r12;
$L__BB0_12:
	.pragma "nounroll";
	shl.b32 	%r81, %r179, 2;
	mov.u32 	%r82, _ZZ12cumsumKerneliiPKfPfE7buffer4;
	add.s32 	%r83, %r82, %r81;
	st.shared.f32 	[%r83], %f42;
	st.shared.f32 	[%r83+4], %f42;
	st.shared.f32 	[%r83+8], %f42;
	st.shared.f32 	[%r83+12], %f42;
	st.shared.f32 	[%r83+16], %f42;
	st.shared.f32 	[%r83+20], %f42;
	st.shared.f32 	[%r83+24], %f42;
	st.shared.f32 	[%r83+28], %f42;
	st.shared.f32 	[%r83+32], %f42;
	st.shared.f32 	[%r83+36], %f42;
	st.shared.f32 	[%r83+40], %f42;
	st.shared.f32 	[%r83+44], %f42;
	st.shared.f32 	[%r83+48], %f42;
	st.shared.f32 	[%r83+52], %f42;
	st.shared.f32 	[%r83+56], %f42;
	st.shared.f32 	[%r83+60], %f42;
	add.s32 	%r179, %r179, 16;
	add.s32 	%r178, %r178, 16;
	setp.ne.s32 	%p8, %r178, %r19;
	@%p8 bra 	$L__BB0_12;
$L__BB0_13:
	setp.eq.s32 	%p9, %r17, 0;
	@%p9 bra 	$L__BB0_30;
	setp.lt.u32 	%p10, %r15, 7;
	@%p10 bra 	$L__BB0_16;
	shl.b32 	%r84, %r179, 2;
	mov.u32 	%r85, _ZZ12cumsumKerneliiPKfPfE7buffer4;
	add.s32 	%r86, %r85, %r84;
	st.shared.f32 	[%r86], %f42;
	st.shared.f32 	[%r86+4], %f42;
	st.shared.f32 	[%r86+8], %f42;
	st.shared.f32 	[%r86+12], %f42;
	st.shared.f32 	[%r86+16], %f42;
	st.shared.f32 	[%r86+20], %f42;
	st.shared.f32 	[%r86+24], %f42;
	st.shared.f32 	[%r86+28], %f42;
	add.s32 	%r179, %r179, 8;
$L__BB0_16:
	setp.eq.s32 	%p11, %r20, 0;
	@%p11 bra 	$L__BB0_30;
	setp.lt.u32 	%p12, %r16, 3;
	@%p12 bra 	$L__BB0_19;
	shl.b32 	%r87, %r179, 2;
	mov.u32 	%r88, _ZZ12cumsumKerneliiPKfPfE7buffer4;
	add.s32 	%r89, %r88, %r87;
	st.shared.f32 	[%r89], %f42;
	st.shared.f32 	[%r89+4], %f42;
	st.shared.f32 	[%r89+8], %f42;
	st.shared.f32 	[%r89+12], %f42;
	add.s32 	%r179, %r179, 4;
$L__BB0_19:
	setp.eq.s32 	%p13, %r21, 0;
	@%p13 bra 	$L__BB0_30;
	setp.eq.s32 	%p14, %r21, 1;
	shl.b32 	%r90, %r179, 2;
	mov.u32 	%r91, _ZZ12cumsumKerneliiPKfPfE7buffer4;
	add.s32 	%r40, %r91, %r90;
	st.shared.f32 	[%r40], %f42;
	@%p14 bra 	$L__BB0_30;
	setp.eq.s32 	%p15, %r21, 2;
	st.shared.f32 	[%r40+4], %f42;
	@%p15 bra 	$L__BB0_30;
	st.shared.f32 	[%r40+8], %f42;
	bra.uni 	$L__BB0_30;
$L__BB0_23:
	setp.lt.s32 	%p17, %r13, 2;
	mov.b32 	%r182, 0;
	@%p17 bra 	$L__BB0_31;
	mov.b32 	%r182, 0;
$L__BB0_25:
	mov.u32 	%r43, %r182;
	bar.sync 	0;
	add.s32 	%r182, %r43, 1;
	shr.u32 	%r45, %r13, %r182;
	setp.ge.s32 	%p18, %r2, %r45;
	@%p18 bra 	$L__BB0_28;
	mov.u32 	%r184, %r2;
$L__BB0_27:
	shl.b32 	%r105, %r184, 1;
	add.s32 	%r106, %r105, 2;
	shl.b32 	%r107, %r106, %r43;
	add.s32 	%r108, %r107, -1;
	or.b32  	%r109, %r105, 1;
	shl.b32 	%r110, %r109, %r43;
	add.s32 	%r111, %r110, -1;
	shr.s32 	%r112, %r108, 5;
	add.s32 	%r113, %r112, %r107;
	shr.s32 	%r114, %r111, 5;
	add.s32 	%r115, %r114, %r110;
	shl.b32 	%r116, %r115, 2;
	mov.u32 	%r117, _ZZ12cumsumKerneliiPKfPfE6buffer;
	add.s32 	%r118, %r117, %r116;
	ld.shared.f32 	%f19, [%r118+-4];
	shl.b32 	%r119, %r113, 2;
	add.s32 	%r120, %r117, %r119;
	ld.shared.f32 	%f20, [%r120+-4];
	add.f32 	%f21, %f19, %f20;
	st.shared.f32 	[%r120+-4], %f21;
	add.s32 	%r184, %r184, %r3;
	setp.lt.s32 	%p19, %r184, %r45;
	@%p19 bra 	$L__BB0_27;
$L__BB0_28:
	mov.b32 	%r121, 4;
	shl.b32 	%r122, %r121, %r43;
	setp.le.s32 	%p20, %r122, %r13;
	@%p20 bra 	$L__BB0_25;
	bra.uni 	$L__BB0_31;
$L__BB0_29:
	ld.param.u32 	%r167, [_Z12cumsumKerneliiPKfPf_param_1];
	mad.lo.s32 	%r92, %r170, %r167, %r172;
	add.s32 	%r93, %r92, %r173;
	mul.wide.s32 	%rd7, %r93, 4;
	add.s64 	%rd8, %rd1, %rd7;
	ld.global.nc.f32 	%f12, [%rd8];
	ld.global.nc.f32 	%f13, [%rd8+4];
	add.f32 	%f14, %f12, %f13;
	ld.global.nc.f32 	%f15, [%rd8+8];
	ld.global.nc.f32 	%f16, [%rd8+12];
	add.f32 	%f17, %f15, %f16;
	add.f32 	%f18, %f15, %f14;
	add.f32 	%f42, %f14, %f17;
	shl.b32 	%r94, %r173, 2;
	mov.u32 	%r95, _ZZ12cumsumKerneliiPKfPfE7buffer4;
	add.s32 	%r96, %r95, %r94;
	st.shared.f32 	[%r96], %f12;
	st.shared.f32 	[%r96+4], %f14;
	st.shared.f32 	[%r96+8], %f18;
	st.shared.f32 	[%r96+12], %f42;
$L__BB0_30:
	shr.u32 	%r97, %r173, 2;
	shr.u32 	%r98, %r173, 7;
	add.s32 	%r99, %r97, %r98;
	shl.b32 	%r100, %r99, 2;
	mov.u32 	%r101, _ZZ12cumsumKerneliiPKfPfE6buffer;
	add.s32 	%r102, %r101, %r100;
	st.shared.f32 	[%r102], %f42;
	add.s32 	%r173, %r173, %r4;
	setp.lt.s32 	%p16, %r173, %r12;
	@%p16 bra 	$L__BB0_6;
	bra.uni 	$L__BB0_23;
$L__BB0_31:
	setp.lt.s32 	%p21, %r182, 1;
	@%p21 bra 	$L__BB0_32;
	bra.uni 	$L__BB0_43;
$L__BB0_32:
	bar.sync 	0;
	shl.b32 	%r187, %r2, 2;
	setp.ge.s32 	%p25, %r187, %r10;
	@%p25 bra 	$L__BB0_36;
$L__BB0_33:
	setp.eq.s32 	%p26, %r187, 0;
	@%p26 bra 	$L__BB0_35;
	shr.s32 	%r142, %r187, 2;
	add.s32 	%r143, %r142, -1;
	shr.s32 	%r144, %r143, 5;
	add.s32 	%r145, %r144, %r142;
	shl.b32 	%r146, %r145, 2;
	mov.u32 	%r147, _ZZ12cumsumKerneliiPKfPfE6buffer;
	add.s32 	%r148, %r147, %r146;
	ld.shared.f32 	%f25, [%r148+-4];
	shl.b32 	%r149, %r187, 2;
	mov.u32 	%r150, _ZZ12cumsumKerneliiPKfPfE7buffer4;
	add.s32 	%r151, %r150, %r149;
	ld.shared.f32 	%f26, [%r151];
	add.f32 	%f27, %f25, %f26;
	st.shared.f32 	[%r151], %f27;
	ld.shared.f32 	%f28, [%r151+4];
	add.f32 	%f29, %f25, %f28;
	st.shared.f32 	[%r151+4], %f29;
	ld.shared.f32 	%f30, [%r151+8];
	add.f32 	%f31, %f25, %f30;
	st.shared.f32 	[%r151+8], %f31;
	ld.shared.f32 	%f32, [%r151+12];
	add.f32 	%f33, %f25, %f32;
	st.shared.f32 	[%r151+12], %f33;
$L__BB0_35:
	add.s32 	%r187, %r187, %r4;
	setp.lt.s32 	%p27, %r187, %r10;
	@%p27 bra 	$L__BB0_33;
$L__BB0_36:
	bar.sync 	0;
	setp.le.s32 	%p28, %r11, %r2;
	@%p28 bra 	$L__BB0_39;
	ld.param.u32 	%r168, [_Z12cumsumKerneliiPKfPf_param_1];
	mad.lo.s32 	%r56, %r170, %r168, %r172;
	mov.u32 	%r188, %r2;
$L__BB0_38:
	shl.b32 	%r152, %r188, 2;
	mov.u32 	%r153, _ZZ12cumsumKerneliiPKfPfE7buffer4;
	add.s32 	%r154, %r153, %r152;
	ld.shared.f32 	%f34, [%r154];
	add.f32 	%f35, %f39, %f34;
	add.s32 	%r155, %r56, %r188;
	mul.wide.s32 	%rd9, %r155, 4;
	add.s64 	%rd10, %rd2, %rd9;
	st.global.f32 	[%rd10], %f35;
	add.s32 	%r188, %r188, %r3;
	setp.lt.s32 	%p29, %r188, %r12;
	@%p29 bra 	$L__BB0_38;
$L__BB0_39:
	ld.param.u32 	%r169, [_Z12cumsumKerneliiPKfPf_param_1];
	add.s32 	%r156, %r13, -1;
	shr.s32 	%r157, %r156, 5;
	add.s32 	%r158, %r157, %r13;
	shl.b32 	%r159, %r158, 2;
	mov.u32 	%r160, _ZZ12cumsumKerneliiPKfPfE6buffer;
	add.s32 	%r161, %r160, %r159;
	ld.shared.f32 	%f36, [%r161+-4];
	add.f32 	%f37, %f40, %f36;
	add.f32 	%f7, %f39, %f37;
	sub.f32 	%f38, %f7, %f39;
	sub.f32 	%f40, %f37, %f38;
	bar.sync 	0;
	add.s32 	%r172, %r172, 8192;
	setp.lt.s32 	%p30, %r172, %r169;
	add.s32 	%r171, %r171, 1;
	mov.f32 	%f39, %f7;
	@%p30 bra 	$L__BB0_4;
$L__BB0_40:
	ld.param.u32 	%r163, [_Z12cumsumKerneliiPKfPf_param_0];
	mov.u32 	%r162, %nctaid.x;
	add.s32 	%r170, %r170, %r162;
	setp.lt.s32 	%p31, %r170, %r163;
	@%p31 bra 	$L__BB0_2;
$L__BB0_41:
	ret;
$L__BB0_42:
	setp.lt.u32 	%p24, %r48, 2;
	@%p24 bra 	$L__BB0_32;
$L__BB0_43:
	mov.u32 	%r48, %r182;
	add.s32 	%r182, %r48, -1;
	bar.sync 	0;
	mov.b32 	%r123, -1;
	shl.b32 	%r124, %r123, %r182;
	add.s32 	%r125, %r124, %r13;
	shr.s32 	%r50, %r125, %r48;
	setp.ge.s32 	%p22, %r2, %r50;
	@%p22 bra 	$L__BB0_42;
	mov.u32 	%r186, %r2;
$L__BB0_45:
	shl.b32 	%r126, %r186, 1;
	add.s32 	%r127, %r126, 3;
	shl.b32 	%r128, %r127, %r182;
	add.s32 	%r129, %r128, -1;
	add.s32 	%r130, %r126, 2;
	shl.b32 	%r131, %r130, %r182;
	add.s32 	%r132, %r131, -1;
	shr.s32 	%r133, %r129, 5;
	add.s32 	%r134, %r133, %r128;
	shr.s32 	%r135, %r132, 5;
	add.s32 	%r136, %r135, %r131;
	shl.b32 	%r137, %r136, 2;
	mov.u32 	%r138, _ZZ12cumsumKerneliiPKfPfE6buffer;
	add.s32 	%r139, %r138, %r137;
	ld.shared.f32 	%f22, [%r139+-4];
	shl.b32 	%r140, %r134, 2;
	add.s32 	%r141, %r138, %r140;
	ld.shared.f32 	%f23, [%r141+-4];
	add.f32 	%f24, %f22, %f23;
	st.shared.f32 	[%r141+-4], %f24;
	add.s32 	%r186, %r186, %r3;
	setp.lt.s32 	%p23, %r186, %r50;
	@%p23 bra 	$L__BB0_45;
	bra.uni 	$L__BB0_42;

}
	// .globl	_Z18binarysearchKerneliiiPKfS0_Pi
.visible .entry _Z18binarysearchKerneliiiPKfS0_Pi(
	.param .u32 _Z18binarysearchKerneliiiPKfS0_Pi_param_0,
	.param .u32 _Z18binarysearchKerneliiiPKfS0_Pi_param_1,
	.param .u32 _Z18binarysearchKerneliiiPKfS0_Pi_param_2,
	.param .u64 .ptr .align 1 _Z18binarysearchKerneliiiPKfS0_Pi_param_3,
	.param .u64 .ptr .align 1 _Z18binarysearchKerneliiiPKfS0_Pi_param_4,
	.param .u64 .ptr .align 1 _Z18binarysearchKerneliiiPKfS0_Pi_param_5
)
{
	.reg .pred 	%p<13>;
	.reg .b32 	%r<47>;
	.reg .b32 	%f<5>;
	.reg .b64 	%rd<17>;

	ld.param.u32 	%r26, [_Z18binarysearchKerneliiiPKfS0_Pi_param_0];
	ld.param.u32 	%r27, [_Z18binarysearchKerneliiiPKfS0_Pi_param_1];
	ld.param.u32 	%r28, [_Z18binarysearchKerneliiiPKfS0_Pi_param_2];
	ld.param.u64 	%rd5, [_Z18binarysearchKerneliiiPKfS0_Pi_param_3];
	ld.param.u64 	%rd4, [_Z18binarysearchKerneliiiPKfS0_Pi_param_4];
	ld.param.u64 	%rd6, [_Z18binarysearchKerneliiiPKfS0_Pi_param_5];
	cvta.to.global.u64 	%rd1, %rd6;
	cvta.to.global.u64 	%rd2, %rd5;
	mov.b32 	%r39, 1;
$L__BB1_1:
	mov.u32 	%r1, %r39;
	setp.lt.s32 	%p1, %r1, %r27;
	shl.b32 	%r39, %r1, 1;
	@%p1 bra 	$L__BB1_1;
	mov.u32 	%r40, %ctaid.x;
	setp.ge.s32 	%p2, %r40, %r26;
	@%p2 bra 	$L__BB1_17;
	mov.u32 	%r30, %ctaid.y;
	mov.u32 	%r31, %ntid.x;
	mov.u32 	%r32, %tid.x;
	mad.lo.s32 	%r4, %r30, %r31, %r32;
	add.s32 	%r5, %r27, -1;
	setp.gt.s32 	%p3, %r1, 0;
	mov.u32 	%r33, %nctaid.y;
	mul.lo.s32 	%r6, %r31, %r33;
	mov.u32 	%r7, %nctaid.x;
	@%p3 bra 	$L__BB1_4;
	bra.uni 	$L__BB1_13;
$L__BB1_4:
	cvta.to.global.u64 	%rd3, %rd4;
$L__BB1_5:
	setp.lt.s32 	%p7, %r4, %r28;
	@%p7 bra 	$L__BB1_7;
$L__BB1_6:
	add.s32 	%r40, %r40, %r7;
	setp.lt.s32 	%p12, %r40, %r26;
	@%p12 bra 	$L__BB1_5;
	bra.uni 	$L__BB1_17;
$L__BB1_7:
	mul.lo.s32 	%r10, %r40, %r28;
	mul.lo.s32 	%r11, %r40, %r27;
	add.s32 	%r35, %r5, %r11;
	mul.wide.s32 	%rd9, %r35, 4;
	add.s64 	%rd10, %rd2, %rd9;
	ld.global.nc.f32 	%f1, [%rd10];
	mov.u32 	%r41, %r4;
$L__BB1_8:
	add.s32 	%r13, %r41, %r10;
	mul.wide.s32 	%rd11, %r13, 4;
	add.s64 	%rd12, %rd3, %rd11;
	ld.global.nc.f32 	%f3, [%rd12];
	mul.f32 	%f2, %f3, %f1;
	mov.u32 	%r42, %r1;
	mov.u32 	%r43, %r5;
$L__BB1_9:
	setp.lt.s32 	%p8, %r43, %r42;
	mov.b32 	%r44, 0;
	@%p8 bra 	$L__BB1_11;
	add.s32 	%r37, %r43, %r11;
	sub.s32 	%r38, %r37, %r42;
	mul.wide.s32 	%rd13, %r38, 4;
	add.s64 	%rd14, %rd2, %rd13;
	ld.global.nc.f32 	%f4, [%rd14];
	setp.ge.f32 	%p9, %f4, %f2;
	selp.b32 	%r44, %r42, 0, %p9;
$L__BB1_11:
	sub.s32 	%r43, %r43, %r44;
	shr.u32 	%r19, %r42, 1;
	setp.gt.u32 	%p10, %r42, 1;
	mov.u32 	%r42, %r19;
	@%p10 bra 	$L__BB1_9;
	add.s64 	%rd16, %rd1, %rd11;
	st.global.u32 	[%rd16], %r43;
	add.s32 	%r41, %r41, %r6;
	setp.lt.s32 	%p11, %r41, %r28;
	@%p11 bra 	$L__BB1_8;
	bra.uni 	$L__BB1_6;
$L__BB1_13:
	setp.ge.s32 	%p4, %r4, %r28;
	@%p4 bra 	$L__BB1_16;
	mul.lo.s32 	%r22, %r40, %r28;
	mov.u32 	%r46, %r4;
$L__BB1_15:
	add.s32 	%r34, %r46, %r22;
	mul.wide.s32 	%rd7, %r34, 4;
	add.s64 	%rd8, %rd1, %rd7;
	st.global.u32 	[%rd8], %r5;
	add.s32 	%r46, %r46, %r6;
	setp.lt.s32 	%p5, %r46, %r28;
	@%p5 bra 	$L__BB1_15;
$L__BB1_16:
	add.s32 	%r40, %r40, %r7;
	setp.lt.s32 	%p6, %r40, %r26;
	@%p6 bra 	$L__BB1_13;
$L__BB1_17:
	ret;

}
	// .globl	_Z27farthestpointsamplingKerneliiiiPKfPfPi
.visible .entry _Z27farthestpointsamplingKerneliiiiPKfPfPi(
	.param .u32 _Z27farthestpointsamplingKerneliiiiPKfPfPi_param_0,
	.param .u32 _Z27farthestpointsamplingKerneliiiiPKfPfPi_param_1,
	.param .u32 _Z27farthestpointsamplingKerneliiiiPKfPfPi_param_2,
	.param .u32 _Z27farthestpointsamplingKerneliiiiPKfPfPi_param_3,
	.param .u64 .ptr .align 1 _Z27farthestpointsamplingKerneliiiiPKfPfPi_param_4,
	.param .u64 .ptr .align 1 _Z27farthestpointsamplingKerneliiiiPKfPfPi_param_5,
	.param .u64 .ptr .align 1 _Z27farthestpointsamplingKerneliiiiPKfPfPi_param_6
)
{
	.reg .pred 	%p<32>;
	.reg .b32 	%r<121>;
	.reg .b32 	%f<100>;
	.reg .b64 	%rd<35>;
	// demoted variable
	.shared .align 4 .b8 _ZZ27farthestpointsamplingKerneliiiiPKfPfPiE5dists[2048];
	// demoted variable
	.shared .align 4 .b8 _ZZ27farthestpointsamplingKerneliiiiPKfPfPiE7dists_i[2048];
	ld.param.u32 	%r52, [_Z27farthestpointsamplingKerneliiiiPKfPfPi_param_1];
	ld.param.u32 	%r53, [_Z27farthestpointsamplingKerneliiiiPKfPfPi_param_2];
	ld.param.u32 	%r54, [_Z27farthestpointsamplingKerneliiiiPKfPfPi_param_3];
	ld.param.u64 	%rd6, [_Z27farthestpointsamplingKerneliiiiPKfPfPi_param_4];
	ld.param.u64 	%rd7, [_Z27farthestpointsamplingKerneliiiiPKfPfPi_param_5];
	ld.param.u64 	%rd8, [_Z27farthestpointsamplingKerneliiiiPKfPfPi_param_6];
	cvta.to.global.u64 	%rd1, %rd6;
	cvta.to.global.u64 	%rd2, %rd7;
	cvta.to.global.u64 	%rd3, %rd8;
	setp.lt.s32 	%p1, %r54, 1;
	@%p1 bra 	$L__BB2_42;
	ld.param.u32 	%r103, [_Z27farthestpointsamplingKerneliiiiPKfPfPi_param_0];
	mov.u32 	%r105, %ctaid.x;
	setp.ge.s32 	%p2, %r105, %r103;
	@%p2 bra 	$L__BB2_42;
	mov.u32 	%r2, %tid.x;
	mul.lo.s32 	%r3, %r52, %r105;
	mov.u32 	%r4, %ntid.x;
	min.s32 	%r55, %r52, 3072;
	mul.lo.s32 	%r5, %r55, %r53;
	mul.lo.s32 	%r6, %r53, %r52;
	shl.b32 	%r7, %r2, 1;
	or.b32  	%r8, %r7, 1;
	and.b32  	%r9, %r53, 7;
	and.b32  	%r10, %r53, 3;
	and.b32  	%r11, %r53, 2147483640;
	and.b32  	%r12, %r53, 1;
$L__BB2_3:
	setp.ne.s32 	%p3, %r2, 0;
	@%p3 bra 	$L__BB2_5;
	mul.lo.s32 	%r56, %r105, %r54;
	mul.wide.s32 	%rd9, %r56, 4;
	add.s64 	%rd10, %rd3, %rd9;
	mov.b32 	%r57, 0;
	st.global.u32 	[%rd10], %r57;
$L__BB2_5:
	setp.ge.s32 	%p4, %r2, %r52;
	mov.u32 	%r106, %r2;
	@%p4 bra 	$L__BB2_6;
	bra.uni 	$L__BB2_43;
$L__BB2_6:
	setp.ge.s32 	%p6, %r2, %r5;
	@%p6 bra 	$L__BB2_9;
	mul.lo.s32 	%r14, %r6, %r105;
	mov.u32 	%r107, %r2;
$L__BB2_8:
	add.s32 	%r60, %r107, %r14;
	mul.wide.s32 	%rd13, %r60, 4;
	add.s64 	%rd14, %rd1, %rd13;
	ld.global.nc.f32 	%f22, [%rd14];
	shl.b32 	%r61, %r107, 2;
	mov.u32 	%r62, buf;
	add.s32 	%r63, %r62, %r61;
	st.shared.f32 	[%r63], %f22;
	add.s32 	%r107, %r107, %r4;
	setp.lt.s32 	%p7, %r107, %r5;
	@%p7 bra 	$L__BB2_8;
$L__BB2_9:
	setp.eq.s32 	%p8, %r54, 1;
	bar.sync 	0;
	@%p8 bra 	$L__BB2_41;
	mul.lo.s32 	%r19, %r6, %r105;
	mov.b32 	%r109, 0;
	mov.b32 	%r108, 1;
$L__BB2_11:
	setp.ge.s32 	%p9, %r2, %r52;
	mad.lo.s32 	%r22, %r109, %r53, %r19;
	mov.f32 	%f99, 0fBF800000;
	mov.b32 	%r119, 0;
	@%p9 bra 	$L__BB2_32;
	setp.gt.s32 	%p10, %r53, 0;
	@%p10 bra 	$L__BB2_17;
	add.s32 	%r116, %r2, %r3;
	mov.b32 	%r119, 0;
	mov.f32 	%f99, 0fBF800000;
	mov.u32 	%r117, %r2;
$L__BB2_14:
	mul.wide.u32 	%rd15, %r116, 4;
	add.s64 	%rd5, %rd2, %rd15;
	ld.global.f32 	%f25, [%rd5];
	min.f32 	%f18, %f25, 0f00000000;
	setp.eq.f32 	%p11, %f18, %f25;
	@%p11 bra 	$L__BB2_16;
	st.global.f32 	[%rd5], %f18;
$L__BB2_16:
	setp.gt.f32 	%p12, %f18, %f99;
	selp.b32 	%r119, %r117, %r119, %p12;
	selp.f32 	%f99, %f18, %f99, %p12;
	add.s32 	%r117, %r117, %r4;
	add.s32 	%r116, %r116, %r4;
	setp.lt.s32 	%p13, %r117, %r52;
	@%p13 bra 	$L__BB2_14;
	bra.uni 	$L__BB2_32;
$L__BB2_17:
	mov.b32 	%r119, 0;
	mov.f32 	%f99, 0fBF800000;
	mov.u32 	%r110, %r2;
$L__BB2_18:
	setp.lt.u32 	%p14, %r53, 8;
	add.s32 	%r70, %r110, %r3;
	mul.wide.u32 	%rd16, %r70, 4;
	add.s64 	%rd4, %rd2, %rd16;
	ld.global.f32 	%f2, [%rd4];
	setp.lt.s32 	%p15, %r110, 3072;
	selp.b32 	%r71, 0, %r19, %p15;
	mad.lo.s32 	%r26, %r110, %r53, %r71;
	mov.f32 	%f97, 0f00000000;
	mov.b32 	%r114, 0;
	@%p14 bra 	$L__BB2_21;
	mov.f32 	%f97, 0f00000000;
	mov.b32 	%r112, 0;
$L__BB2_20:
	.pragma "nounroll";
	add.s32 	%r73, %r112, %r26;
	mul.wide.s32 	%rd17, %r73, 4;
	add.s64 	%rd18, %rd1, %rd17;
	ld.global.nc.f32 	%f30, [%rd18];
	add.s32 	%r74, %r22, %r112;
	mul.wide.s32 	%rd19, %r74, 4;
	add.s64 	%rd20, %rd1, %rd19;
	ld.global.nc.f32 	%f31, [%rd20];
	sub.f32 	%f32, %f30, %f31;
	fma.rn.f32 	%f33, %f32, %f32, %f97;
	ld.global.nc.f32 	%f34, [%rd18+4];
	ld.global.nc.f32 	%f35, [%rd20+4];
	sub.f32 	%f36, %f34, %f35;
	fma.rn.f32 	%f37, %f36, %f36, %f33;
	ld.global.nc.f32 	%f38, [%rd18+8];
	ld.global.nc.f32 	%f39, [%rd20+8];
	sub.f32 	%f40, %f38, %f39;
	fma.rn.f32 	%f41, %f40, %f40, %f37;
	ld.global.nc.f32 	%f42, [%rd18+12];
	ld.global.nc.f32 	%f43, [%rd20+12];
	sub.f32 	%f44, %f42, %f43;
	fma.rn.f32 	%f45, %f44, %f44, %f41;
	ld.global.nc.f32 	%f46, [%rd18+16];
	ld.global.nc.f32 	%f47, [%rd20+16];
	sub.f32 	%f48, %f46, %f47;
	fma.rn.f32 	%f49, %f48, %f48, %f45;
	ld.global.nc.f32 	%f50, [%rd18+20];
	ld.global.nc.f32 	%f51, [%rd20+20];
	sub.f32 	%f52, %f50, %f51;
	fma.rn.f32 	%f53, %f52, %f52, %f49;
	ld.global.nc.f32 	%f54, [%rd18+24];
	ld.global.nc.f32 	%f55, [%rd20+24];
	sub.f32 	%f56, %f54, %f55;
	fma.rn.f32 	%f57, %f56, %f56, %f53;
	ld.global.nc.f32 	%f58, [%rd18+28];
	ld.global.nc.f32 	%f59, [%rd20+28];
	sub.f32 	%f60, %f58, %f59;
	fma.rn.f32 	%f97, %f60, %f60, %f57;
	add.s32 	%r112, %r112, 8;
	setp.eq.s32 	%p16, %r112, %r11;
	mov.u32 	%r114, %r11;
	@%p16 bra 	$L__BB2_21;
	bra.uni 	$L__BB2_20;
$L__BB2_21:
	setp.eq.s32 	%p17, %r9, 0;
	@%p17 bra 	$L__BB2_29;
	add.s32 	%r75, %r9, -1;
	setp.lt.u32 	%p18, %r75, 3;
	@%p18 bra 	$L__BB2_24;
	add.s32 	%r76, %r114, %r26;
	mul.wide.s32 	%rd21, %r76, 4;
	add.s64 	%rd22, %rd1, %rd21;
	ld.global.nc.f32 	%f62, [%rd22];
	add.s32 	%r77, %r22, %r114;
	mul.wide.s32 	%rd23, %r77, 4;
	add.s64 	%rd24, %rd1, %rd23;
	ld.global.nc.f32 	%f63, [%rd24];
	sub.f32 	%f64, %f62, %f63;
	fma.rn.f32 	%f65, %f64, %f64, %f97;
	ld.global.nc.f32 	%f66, [%rd22+4];
	ld.global.nc.f32 	%f67, [%rd24+4];
	sub.f32 	%f68, %f66, %f67;
	fma.rn.f32 	%f69, %f68, %f68, %f65;
	ld.global.nc.f32 	%f70, [%rd22+8];
	ld.global.nc.f32 	%f71, [%rd24+8];
	sub.f32 	%f72, %f70, %f71;
	fma.rn.f32 	%f73, %f72, %f72, %f69;
	ld.global.nc.f32 	%f74, [%rd22+12];
	ld.global.nc.f32 	%f75, [%rd24+12];
	sub.f32 	%f76, %f74, %f75;
	fma.rn.f32 	%f97, %f76, %f76, %f73;
	add.s32 	%r114, %r114, 4;
$L__BB2_24:
	setp.eq.s32 	%p19, %r10, 0;
	@%p19 bra 	$L__BB2_29;
	setp.eq.s32 	%p20, %r10, 1;
	@%p20 bra 	$L__BB2_27;
	add.s32 	%r78, %r114, %r26;
	mul.wide.s32 	%rd25, %r78, 4;
	add.s64 	%rd26, %rd1, %rd25;
	ld.global.nc.f32 	%f78, [%rd26];
	add.s32 	%r79, %r22, %r114;
	mul.wide.s32 	%rd27, %r79, 4;
	add.s64 	%rd28, %rd1, %rd27;
	ld.global.nc.f32 	%f79, [%rd28];
	sub.f32 	%f80, %f78, %f79;
	fma.rn.f32 	%f81, %f80, %f80, %f97;
	ld.global.nc.f32 	%f82, [%rd26+4];
	ld.global.nc.f32 	%f83, [%rd28+4];
	sub.f32 	%f84, %f82, %f83;
	fma.rn.f32 	%f97, %f84, %f84, %f81;
	add.s32 	%r114, %r114, 2;
$L__BB2_27:
	setp.eq.s32 	%p21, %r12, 0;
	@%p21 bra 	$L__BB2_29;
	add.s32 	%r80, %r114, %r26;
	mul.wide.s32 	%rd29, %r80, 4;
	add.s64 	%rd30, %rd1, %rd29;
	ld.global.nc.f32 	%f85, [%rd30];
	add.s32 	%r81, %r22, %r114;
	mul.wide.s32 	%rd31, %r81, 4;
	add.s64 	%rd32, %rd1, %rd31;
	ld.global.nc.f32 	%f86, [%rd32];
	sub.f32 	%f87, %f85, %f86;
	fma.rn.f32 	%f97, %f87, %f87, %f97;
$L__BB2_29:
	min.f32 	%f16, %f97, %f2;
	setp.neu.f32 	%p22, %f16, %f2;
	@%p22 bra 	$L__BB2_30;
	bra.uni 	$L__BB2_31;
$L__BB2_30:
	st.global.f32 	[%rd4], %f16;
$L__BB2_31:
	setp.gt.f32 	%p23, %f16, %f99;
	selp.b32 	%r119, %r110, %r119, %p23;
	selp.f32 	%f99, %f16, %f99, %p23;
	add.s32 	%r110, %r110, %r4;
	setp.lt.s32 	%p24, %r110, %r52;
	@%p24 bra 	$L__BB2_18;
$L__BB2_32:
	setp.lt.u32 	%p25, %r4, 2;
	shl.b32 	%r82, %r2, 2;
	mov.u32 	%r83, _ZZ27farthestpointsamplingKerneliiiiPKfPfPiE5dists;
	add.s32 	%r84, %r83, %r82;
	st.shared.f32 	[%r84], %f99;
	mov.u32 	%r85, _ZZ27farthestpointsamplingKerneliiiiPKfPfPiE7dists_i;
	add.s32 	%r86, %r85, %r82;
	st.shared.u32 	[%r86], %r119;
	@%p25 bra 	$L__BB2_38;
	mov.b32 	%r120, 0;
$L__BB2_34:
	mov.u32 	%r43, %r120;
	bar.sync 	0;
	add.s32 	%r120, %r43, 1;
	shr.u32 	%r88, %r4, %r120;
	setp.ge.u32 	%p26, %r2, %r88;
	@%p26 bra 	$L__BB2_37;
	shl.b32 	%r45, %r7, %r43;
	shl.b32 	%r46, %r8, %r43;
	shl.b32 	%r89, %r45, 2;
	add.s32 	%r47, %r83, %r89;
	ld.shared.f32 	%f88, [%r47];
	shl.b32 	%r91, %r46, 2;
	add.s32 	%r92, %r83, %r91;
	ld.shared.f32 	%f21, [%r92];
	setp.geu.f32 	%p27, %f88, %f21;
	@%p27 bra 	$L__BB2_37;
	st.shared.f32 	[%r47], %f21;
	mov.u32 	%r94, _ZZ27farthestpointsamplingKerneliiiiPKfPfPiE7dists_i;
	add.s32 	%r95, %r94, %r91;
	ld.shared.u32 	%r96, [%r95];
	add.s32 	%r98, %r94, %r89;
	st.shared.u32 	[%r98], %r96;
$L__BB2_37:
	mov.b32 	%r99, 2;
	shl.b32 	%r100, %r99, %r43;
	setp.lt.u32 	%p28, %r100, %r4;
	@%p28 bra 	$L__BB2_34;
$L__BB2_38:
	setp.ne.s32 	%p29, %r2, 0;
	bar.sync 	0;
	ld.shared.u32 	%r109, [_ZZ27farthestpointsamplingKerneliiiiPKfPfPiE7dists_i];
	@%p29 bra 	$L__BB2_40;
	mad.lo.s32 	%r101, %r105, %r54, %r108;
	mul.wide.s32 	%rd33, %r101, 4;
	add.s64 	%rd34, %rd3, %rd33;
	st.global.u32 	[%rd34], %r109;
$L__BB2_40:
	add.s32 	%r108, %r108, 1;
	setp.ne.s32 	%p30, %r108, %r54;
	@%p30 bra 	$L__BB2_11;
$L__BB2_41:
	ld.param.u32 	%r104, [_Z27farthestpointsamplingKerneliiiiPKfPfPi_param_0];
	mov.u32 	%r102, %nctaid.x;
	add.s32 	%r105, %r105, %r102;
	setp.lt.s32 	%p31, %r105, %r104;
	@%p31 bra 	$L__BB2_3;
$L__BB2_42:
	ret;
$L__BB2_43:
	add.s32 	%r58, %r106, %r3;
	mul.wide.u32 	%rd11, %r58, 4;
	add.s64 	%rd12, %rd2, %rd11;
	mov.b32 	%r59, 2123789977;
	st.global.u32 	[%rd12], %r59;
	add.s32 	%r106, %r106, %r4;
	setp.lt.s32 	%p5, %r106, %r52;
	@%p5 bra 	$L__BB2_43;
	bra.uni 	$L__BB2_6;

}
	// .globl	_Z17gatherpointKerneliiiiPKfPKiPf
.visible .entry _Z17gatherpointKerneliiiiPKfPKiPf(
	.param .u32 _Z17gatherpointKerneliiiiPKfPKiPf_param_0,
	.param .u32 _Z17gatherpointKerneliiiiPKfPKiPf_param_1,
	.param .u32 _Z17gatherpointKerneliiiiPKfPKiPf_param_2,
	.param .u32 _Z17gatherpointKerneliiiiPKfPKiPf_param_3,
	.param .u64 .ptr .align 1 _Z17gatherpointKerneliiiiPKfPKiPf_param_4,
	.param .u64 .ptr .align 1 _Z17gatherpointKerneliiiiPKfPKiPf_param_5,
	.param .u64 .ptr .align 1 _Z17gatherpointKerneliiiiPKfPKiPf_param_6
)
{
	.reg .pred 	%p<15>;
	.reg .b32 	%r<56>;
	.reg .b32 	%f<32>;
	.reg .b64 	%rd<28>;

	ld.param.u32 	%r27, [_Z17gatherpointKerneliiiiPKfPKiPf_param_0];
	ld.param.u32 	%r29, [_Z17gatherpointKerneliiiiPKfPKiPf_param_2];
	ld.param.u32 	%r30, [_Z17gatherpointKerneliiiiPKfPKiPf_param_3];
	ld.param.u64 	%rd8, [_Z17gatherpointKerneliiiiPKfPKiPf_param_4];
	ld.param.u64 	%rd9, [_Z17gatherpointKerneliiiiPKfPKiPf_param_6];
	cvta.to.global.u64 	%rd1, %rd9;
	cvta.to.global.u64 	%rd2, %rd8;
	mov.u32 	%r48, %ctaid.x;
	setp.ge.s32 	%p1, %r48, %r27;
	@%p1 bra 	$L__BB3_5;
	mov.u32 	%r31, %ctaid.y;
	mov.u32 	%r2, %ntid.x;
	mov.u32 	%r32, %tid.x;
	mad.lo.s32 	%r3, %r31, %r2, %r32;
	setp.lt.s32 	%p2, %r29, 1;
	@%p2 bra 	$L__BB3_5;
	and.b32  	%r4, %r29, 15;
	and.b32  	%r5, %r29, 7;
	and.b32  	%r6, %r29, 2147483632;
	and.b32  	%r7, %r29, 3;
	neg.s32 	%r8, %r6;
	add.s64 	%rd3, %rd2, 32;
	add.s64 	%rd4, %rd1, 32;
	mov.u32 	%r33, %nctaid.y;
	mul.lo.s32 	%r9, %r2, %r33;
$L__BB3_3:
	setp.lt.s32 	%p3, %r3, %r30;
	@%p3 bra 	$L__BB3_6;
$L__BB3_4:
	mov.u32 	%r46, %nctaid.x;
	add.s32 	%r48, %r48, %r46;
	setp.lt.s32 	%p14, %r48, %r27;
	@%p14 bra 	$L__BB3_3;
$L__BB3_5:
	ret;
$L__BB3_6:
	mov.u32 	%r49, %r3;
$L__BB3_7:
	ld.param.u64 	%rd27, [_Z17gatherpointKerneliiiiPKfPKiPf_param_5];
	ld.param.u32 	%r47, [_Z17gatherpointKerneliiiiPKfPKiPf_param_1];
	setp.lt.u32 	%p4, %r29, 16;
	mad.lo.s32 	%r35, %r48, %r30, %r49;
	cvta.to.global.u64 	%rd10, %rd27;
	mul.wide.s32 	%rd11, %r35, 4;
	add.s64 	%rd12, %rd10, %rd11;
	ld.global.nc.u32 	%r36, [%rd12];
	mad.lo.s32 	%r37, %r48, %r47, %r36;
	mul.lo.s32 	%r13, %r37, %r29;
	mul.lo.s32 	%r14, %r35, %r29;
	mov.b32 	%r54, 0;
	@%p4 bra 	$L__BB3_10;
	mov.u32 	%r50, %r14;
	mov.u32 	%r51, %r13;
	mov.u32 	%r52, %r8;
$L__BB3_9:
	.pragma "nounroll";
	mul.wide.s32 	%rd13, %r51, 4;
	add.s64 	%rd14, %rd3, %rd13;
	mul.wide.s32 	%rd15, %r50, 4;
	add.s64 	%rd16, %rd4, %rd15;
	ld.global.nc.f32 	%f1, [%rd14+-32];
	st.global.f32 	[%rd16+-32], %f1;
	ld.global.nc.f32 	%f2, [%rd14+-28];
	st.global.f32 	[%rd16+-28], %f2;
	ld.global.nc.f32 	%f3, [%rd14+-24];
	st.global.f32 	[%rd16+-24], %f3;
	ld.global.nc.f32 	%f4, [%rd14+-20];
	st.global.f32 	[%rd16+-20], %f4;
	ld.global.nc.f32 	%f5, [%rd14+-16];
	st.global.f32 	[%rd16+-16], %f5;
	ld.global.nc.f32 	%f6, [%rd14+-12];
	st.global.f32 	[%rd16+-12], %f6;
	ld.global.nc.f32 	%f7, [%rd14+-8];
	st.global.f32 	[%rd16+-8], %f7;
	ld.global.nc.f32 	%f8, [%rd14+-4];
	st.global.f32 	[%rd16+-4], %f8;
	ld.global.nc.f32 	%f9, [%rd14];
	st.global.f32 	[%rd16], %f9;
	ld.global.nc.f32 	%f10, [%rd14+4];
	st.global.f32 	[%rd16+4], %f10;
	ld.global.nc.f32 	%f11, [%rd14+8];
	st.global.f32 	[%rd16+8], %f11;
	ld.global.nc.f32 	%f12, [%rd14+12];
	st.global.f32 	[%rd16+12], %f12;
	ld.global.nc.f32 	%f13, [%rd14+16];
	st.global.f32 	[%rd16+16], %f13;
	ld.global.nc.f32 	%f14, [%rd14+20];
	st.global.f32 	[%rd16+20], %f14;
	ld.global.nc.f32 	%f15, [%rd14+24];
	st.global.f32 	[%rd16+24], %f15;
	ld.global.nc.f32 	%f16, [%rd14+28];
	st.global.f32 	[%rd16+28], %f16;
	add.s32 	%r52, %r52, 16;
	add.s32 	%r51, %r51, 16;
	add.s32 	%r50, %r50, 16;
	setp.ne.s32 	%p5, %r52, 0;
	mov.u32 	%r54, %r6;
	@%p5 bra 	$L__BB3_9;
$L__BB3_10:
	setp.eq.s32 	%p6, %r4, 0;
	@%p6 bra 	$L__BB3_20;
	add.s32 	%r38, %r4, -1;
	setp.lt.u32 	%p7, %r38, 7;
	@%p7 bra 	$L__BB3_13;
	add.s32 	%r39, %r54, %r13;
	mul.wide.s32 	%rd17, %r39, 4;
	add.s64 	%rd18, %rd2, %rd17;
	ld.global.nc.f32 	%f17, [%rd18];
	add.s32 	%r40, %r54, %r14;
	mul.wide.s32 	%rd19, %r40, 4;
	add.s64 	%rd20, %rd1, %rd19;
	st.global.f32 	[%rd20], %f17;
	ld.global.nc.f32 	%f18, [%rd18+4];
	st.global.f32 	[%rd20+4], %f18;
	ld.global.nc.f32 	%f19, [%rd18+8];
	st.global.f32 	[%rd20+8], %f19;
	ld.global.nc.f32 	%f20, [%rd18+12];
	st.global.f32 	[%rd20+12], %f20;
	ld.global.nc.f32 	%f21, [%rd18+16];
	st.global.f32 	[%rd20+16], %f21;
	ld.global.nc.f32 	%f22, [%rd18+20];
	st.global.f32 	[%rd20+20], %f22;
	ld.global.nc.f32 	%f23, [%rd18+24];
	st.global.f32 	[%rd20+24], %f23;
	ld.global.nc.f32 	%f24, [%rd18+28];
	st.global.f32 	[%rd20+28], %f24;
	add.s32 	%r54, %r54, 8;
$L__BB3_13:
	setp.eq.s32 	%p8, %r5, 0;
	@%p8 bra 	$L__BB3_20;
	add.s32 	%r41, %r5, -1;
	setp.lt.u32 	%p9, %r41, 3;
	@%p9 bra 	$L__BB3_16;
	add.s32 	%r42, %r54, %r13;
	mul.wide.s32 	%rd21, %r42, 4;
	add.s64 	%rd22, %rd2, %rd21;
	ld.global.nc.f32 	%f25, [%rd22];
	add.s32 	%r43, %r54, %r14;
	mul.wide.s32 	%rd23, %r43, 4;
	add.s64 	%rd24, %rd1, %rd23;
	st.global.f32 	[%rd24], %f25;
	ld.global.nc.f32 	%f26, [%rd22+4];
	st.global.f32 	[%rd24+4], %f26;
	ld.global.nc.f32 	%f27, [%rd22+8];
	st.global.f32 	[%rd24+8], %f27;
	ld.global.nc.f32 	%f28, [%rd22+12];
	st.global.f32 	[%rd24+12], %f28;
	add.s32 	%r54, %r54, 4;
$L__BB3_16:
	setp.eq.s32 	%p10, %r7, 0;
	@%p10 bra 	$L__BB3_20;
	setp.eq.s32 	%p11, %r7, 1;
	add.s32 	%r44, %r54, %r13;
	mul.wide.s32 	%rd25, %r44, 4;
	add.s64 	%rd5, %rd2, %rd25;
	ld.global.nc.f32 	%f29, [%rd5];
	add.s32 	%r45, %r54, %r14;
	mul.wide.s32 	%rd26, %r45, 4;
	add.s64 	%rd6, %rd1, %rd26;
	st.global.f32 	[%rd6], %f29;
	@%p11 bra 	$L__BB3_20;
	setp.eq.s32 	%p12, %r7, 2;
	ld.global.nc.f32 	%f30, [%rd5+4];
	st.global.f32 	[%rd6+4], %f30;
	@%p12 bra 	$L__BB3_20;
	ld.global.nc.f32 	%f31, [%rd5+8];
	st.global.f32 	[%rd6+8], %f31;
$L__BB3_20:
	add.s32 	%r49, %r49, %r9;
	setp.lt.s32 	%p13, %r49, %r30;
	@%p13 bra 	$L__BB3_7;
	bra.uni 	$L__BB3_4;

}
	// .globl	_Z21scatteraddpointKerneliiiPKfPKiPf
.visible .entry _Z21scatteraddpointKerneliiiPKfPKiPf(
	.param .u32 _Z21scatteraddpointKerneliiiPKfPKiPf_param_0,
	.param .u32 _Z21scatteraddpointKerneliiiPKfPKiPf_param_1,
	.param .u32 _Z21scatteraddpointKerneliiiPKfPKiPf_param_2,
	.param .u64 .ptr .align 1 _Z21scatteraddpointKerneliiiPKfPKiPf_param_3,
	.param .u64 .ptr .align 1 _Z21scatteraddpointKerneliiiPKfPKiPf_param_4,
	.param .u64 .ptr .align 1 _Z21scatteraddpointKerneliiiPKfPKiPf_param_5
)
{
	.reg .pred 	%p<5>;
	.reg .b32 	%r<25>;
	.reg .b32 	%f<7>;
	.reg .b64 	%rd<13>;

	ld.param.u32 	%r11, [_Z21scatteraddpointKerneliiiPKfPKiPf_param_0];
	ld.param.u32 	%r12, [_Z21scatteraddpointKerneliiiPKfPKiPf_param_1];
	ld.param.u32 	%r13, [_Z21scatteraddpointKerneliiiPKfPKiPf_param_2];
	ld.param.u64 	%rd4, [_Z21scatteraddpointKerneliiiPKfPKiPf_param_3];
	ld.param.u64 	%rd5, [_Z21scatteraddpointKerneliiiPKfPKiPf_param_4];
	ld.param.u64 	%rd6, [_Z21scatteraddpointKerneliiiPKfPKiPf_param_5];
	mov.u32 	%r23, %ctaid.x;
	setp.ge.s32 	%p1, %r23, %r11;
	@%p1 bra 	$L__BB4_6;
	mov.u32 	%r14, %ctaid.y;
	mov.u32 	%r15, %ntid.x;
	mov.u32 	%r16, %tid.x;
	mad.lo.s32 	%r2, %r14, %r15, %r16;
	mov.u32 	%r17, %nctaid.y;
	mul.lo.s32 	%r3, %r15, %r17;
	mov.u32 	%r4, %nctaid.x;
	cvta.to.global.u64 	%rd1, %rd5;
	cvta.to.global.u64 	%rd2, %rd4;
	cvta.to.global.u64 	%rd3, %rd6;
$L__BB4_2:
	setp.ge.s32 	%p2, %r2, %r13;
	@%p2 bra 	$L__BB4_5;
	mul.lo.s32 	%r6, %r23, %r13;
	mul.lo.s32 	%r7, %r23, %r12;
	mov.u32 	%r24, %r2;
$L__BB4_4:
	add.s32 	%r18, %r24, %r6;
	mul.wide.s32 	%rd7, %r18, 4;
	add.s64 	%rd8, %rd1, %rd7;
	ld.global.nc.u32 	%r19, [%rd8];
	add.s32 	%r20, %r19, %r7;
	mul.lo.s32 	%r21, %r20, 3;
	mul.wide.s32 	%rd9, %r21, 4;
	add.s64 	%rd10, %rd3, %rd9;
	mul.lo.s32 	%r22, %r18, 3;
	mul.wide.s32 	%rd11, %r22, 4;
	add.s64 	%rd12, %rd2, %rd11;
	ld.global.nc.f32 	%f1, [%rd12];
	atom.global.add.f32 	%f2, [%rd10], %f1;
	ld.global.nc.f32 	%f3, [%rd12+4];
	atom.global.add.f32 	%f4, [%rd10+4], %f3;
	ld.global.nc.f32 	%f5, [%rd12+8];
	atom.global.add.f32 	%f6, [%rd10+8], %f5;
	add.s32 	%r24, %r24, %r3;
	setp.lt.s32 	%p3, %r24, %r13;
	@%p3 bra 	$L__BB4_4;
$L__BB4_5:
	add.s32 	%r23, %r23, %r4;
	setp.lt.s32 	%p4, %r23, %r11;
	@%p4 bra 	$L__BB4_2;
$L__BB4_6:
	ret;

}


// ===== COMPILED SASS (sm_100) =====

	.target	sm_100

	.elftype	@"ET_EXEC"


//--------------------- .note.nv.tkinfo           --------------------------
	.section	.note.nv.tkinfo,"",@"SHT_NOTE"
	.sectionflags	@"SHF_NOTE_NV_TKINFO"
	.tkinfo
        /*0018*/ 	.word	0x00000002
        /*0030*/ 	.string	""
        /*0030*/ 	.string	"ptxas"
        /*0030*/ 	.string	"Cuda compilation tools, release 13.0, V13.0.88"
        /*0030*/ 	.string	"Build cuda_13.0.r13.0/compiler.36424714_0"
        /*0030*/ 	.string	"-arch sm_100 -m 64 "



//--------------------- .note.nv.cuinfo           --------------------------
	.section	.note.nv.cuinfo,"",@"SHT_NOTE"
	.sectionflags	@"SHF_NOTE_NV_CUINFO"
        /*0018*/ 	.short	0x0002
        /*001a*/ 	.short	0x0064
        /*001c*/ 	.short	0x0082
	.zero		2


//--------------------- .nv.info                  --------------------------
	.section	.nv.info,"",@"SHT_CUDA_INFO"
	.align	4


	//----- nvinfo : EIATTR_REGCOUNT
	.align		4
        /*0000*/ 	.byte	0x04, 0x2f
        /*0002*/ 	.short	(.L_1 - .L_0)
	.align		4
.L_0:
        /*0004*/ 	.word	index@(_Z12cumsumKerneliiPKfPf)
        /*0008*/ 	.word	0x00000020


	//----- nvinfo : EIATTR_FRAME_SIZE
	.align		4
.L_1:
        /*000c*/ 	.byte	0x04, 0x11
        /*000e*/ 	.short	(.L_3 - .L_2)
	.align		4
.L_2:
        /*0010*/ 	.word	index@(_Z12cumsumKerneliiPKfPf)
        /*0014*/ 	.word	0x00000000


	//----- nvinfo : EIATTR_REGCOUNT
	.align		4
.L_3:
        /*0018*/ 	.byte	0x04, 0x2f
        /*001a*/ 	.short	(.L_5 - .L_4)
	.align		4
.L_4:
        /*001c*/ 	.word	index@(_Z18binarysearchKerneliiiPKfS0_Pi)
        /*0020*/ 	.word	0x00000016


	//----- nvinfo : EIATTR_FRAME_SIZE
	.align		4
.L_5:
        /*0024*/ 	.byte	0x04, 0x11
        /*0026*/ 	.short	(.L_7 - .L_6)
	.align		4
.L_6:
        /*0028*/ 	.word	index@(_Z18binarysearchKerneliiiPKfS0_Pi)
        /*002c*/ 	.word	0x00000000


	//----- nvinfo : EIATTR_REGCOUNT
	.align		4
.L_7:
        /*0030*/ 	.byte	0x04, 0x2f
        /*0032*/ 	.short	(.L_9 - .L_8)
	.align		4
.L_8:
        /*0034*/ 	.word	index@(_Z27farthestpointsamplingKerneliiiiPKfPfPi)
        /*0038*/ 	.word	0x00000020


	//----- nvinfo : EIATTR_FRAME_SIZE
	.align		4
.L_9:
        /*003c*/ 	.byte	0x04, 0x11
        /*003e*/ 	.short	(.L_11 - .L_10)
	.align		4
.L_10:
        /*0040*/ 	.word	index@(_Z27farthestpointsamplingKerneliiiiPKfPfPi)
        /*0044*/ 	.word	0x00000000


	//----- nvinfo : EIATTR_REGCOUNT
	.align		4
.L_11:
        /*0048*/ 	.byte	0x04, 0x2f
        /*004a*/ 	.short	(.L_13 - .L_12)
	.align		4
.L_12:
        /*004c*/ 	.word	index@(_Z17gatherpointKerneliiiiPKfPKiPf)
        /*0050*/ 	.word	0x00000020


	//----- nvinfo : EIATTR_FRAME_SIZE
	.align		4
.L_13:
        /*0054*/ 	.byte	0x04, 0x11
        /*0056*/ 	.short	(.L_15 - .L_14)
	.align		4
.L_14:
        /*0058*/ 	.word	index@(_Z17gatherpointKerneliiiiPKfPKiPf)
        /*005c*/ 	.word	0x00000000


	//----- nvinfo : EIATTR_REGCOUNT
	.align		4
.L_15:
        /*0060*/ 	.byte	0x04, 0x2f
        /*0062*/ 	.short	(.L_17 - .L_16)
	.align		4
.L_16:
        /*0064*/ 	.word	index@(_Z21scatteraddpointKerneliiiPKfPKiPf)
        /*0068*/ 	.word	0x0000001a


	//----- nvinfo : EIATTR_FRAME_SIZE
	.align		4
.L_17:
        /*006c*/ 	.byte	0x04, 0x11
        /*006e*/ 	.short	(.L_19 - .L_18)
	.align		4
.L_18:
        /*0070*/ 	.word	index@(_Z21scatteraddpointKerneliiiPKfPKiPf)
        /*0074*/ 	.word	0x00000000


	//----- nvinfo : EIATTR_MIN_STACK_SIZE
	.align		4
.L_19:
        /*0078*/ 	.byte	0x04, 0x12
        /*007a*/ 	.short	(.L_21 - .L_20)
	.align		4
.L_20:
        /*007c*/ 	.word	index@(_Z21scatteraddpointKerneliiiPKfPKiPf)
        /*0080*/ 	.word	0x00000000


	//----- nvinfo : EIATTR_MIN_STACK_SIZE
	.align		4
.L_21:
        /*0084*/ 	.byte	0x04, 0x12
        /*0086*/ 	.short	(.L_23 - .L_22)
	.align		4
.L_22:
        /*0088*/ 	.word	index@(_Z17gatherpointKerneliiiiPKfPKiPf)
        /*008c*/ 	.word	0x00000000


	//----- nvinfo : EIATTR_MIN_STACK_SIZE
	.align		4
.L_23:
        /*0090*/ 	.byte	0x04, 0x12
        /*0092*/ 	.short	(.L_25 - .L_24)
	.align		4
.L_24:
        /*0094*/ 	.word	index@(_Z27farthestpointsamplingKerneliiiiPKfPfPi)
        /*0098*/ 	.word	0x00000000


	//----- nvinfo : EIATTR_MIN_STACK_SIZE
	.align		4
.L_25:
        /*009c*/ 	.byte	0x04, 0x12
        /*009e*/ 	.short	(.L_27 - .L_26)
	.align		4
.L_26:
        /*00a0*/ 	.word	index@(_Z18binarysearchKerneliiiPKfS0_Pi)
        /*00a4*/ 	.word	0x00000000


	//----- nvinfo : EIATTR_MIN_STACK_SIZE
	.align		4
.L_27:
        /*00a8*/ 	.byte	0x04, 0x12
        /*00aa*/ 	.short	(.L_29 - .L_28)
	.align		4
.L_28:
        /*00ac*/ 	.word	index@(_Z12cumsumKerneliiPKfPf)
        /*00b0*/ 	.word	0x00000000
.L_29:


//--------------------- .nv.compat                --------------------------
	.section	.nv.compat,"",@"SHT_CUDA_COMPAT_INFO"
	.align	4
        /*0000*/ 	.byte	0x02, 0x09, 0x00, 0x00, 0x02, 0x02, 0x01, 0x00, 0x02, 0x05, 0x05, 0x00, 0x03, 0x07, 0x01, 0x01
        /*0010*/ 	.byte	0x02, 0x03, 0x00, 0x00, 0x02, 0x06, 0x01, 0x00, 0x04, 0x0b, 0x08, 0x00, 0x09, 0x00, 0x00, 0x00
        /*0020*/ 	.byte	0x00, 0x00, 0x00, 0x00


//--------------------- .nv.info._Z21scatteraddpointKerneliiiPKfPKiPf --------------------------
	.section	.nv.info._Z21scatteraddpointKerneliiiPKfPKiPf,"",@"SHT_CUDA_INFO"
	.sectionflags	@""
	.align	4


	//----- nvinfo : EIATTR_CUDA_API_VERSION
	.align		4
        /*0000*/ 	.byte	0x04, 0x37
        /*0002*/ 	.short	(.L_31 - .L_30)
.L_30:
        /*0004*/ 	.word	0x00000082


	//----- nvinfo : EIATTR_KPARAM_INFO
	.align		4
.L_31:
        /*0008*/ 	.byte	0x04, 0x17
        /*000a*/ 	.short	(.L_33 - .L_32)
.L_32:
        /*000c*/ 	.word	0x00000000
        /*0010*/ 	.short	0x0005
        /*0012*/ 	.short	0x0020
        /*0014*/ 	.byte	0x00, 0xf5, 0x21, 0x00


	//----- nvinfo : EIATTR_KPARAM_INFO
	.align		4
.L_33:
        /*0018*/ 	.byte	0x04, 0x17
        /*001a*/ 	.short	(.L_35 - .L_34)
.L_34:
        /*001c*/ 	.word	0x00000000
        /*0020*/ 	.short	0x0004
        /*0022*/ 	.short	0x0018
        /*0024*/ 	.byte	0x00, 0xf5, 0x21, 0x00


	//----- nvinfo : EIATTR_KPARAM_INFO
	.align		4
.L_35:
        /*0028*/ 	.byte	0x04, 0x17
        /*002a*/ 	.short	(.L_37 - .L_36)
.L_36:
        /*002c*/ 	.word	0x00000000
        /*0030*/ 	.short	0x0003
        /*0032*/ 	.short	0x0010
        /*0034*/ 	.byte	0x00, 0xf5, 0x21, 0x00


	//----- nvinfo : EIATTR_KPARAM_INFO
	.align		4
.L_37:
        /*0038*/ 	.byte	0x04, 0x17
        /*003a*/ 	.short	(.L_39 - .L_38)
.L_38:
        /*003c*/ 	.word	0x00000000
        /*0040*/ 	.short	0x0002
        /*0042*/ 	.short	0x0008
        /*0044*/ 	.byte	0x00, 0xf0, 0x11, 0x00


	//----- nvinfo : EIATTR_KPARAM_INFO
	.align		4
.L_39:
        /*0048*/ 	.byte	0x04, 0x17
        /*004a*/ 	.short	(.L_41 - .L_40)
.L_40:
        /*004c*/ 	.word	0x00000000
        /*0050*/ 	.short	0x0001
        /*0052*/ 	.short	0x0004
        /*0054*/ 	.byte	0x00, 0xf0, 0x11, 0x00


	//----- nvinfo : EIATTR_KPARAM_INFO
	.align		4
.L_41:
        /*0058*/ 	.byte	0x04, 0x17
        /*005a*/ 	.short	(.L_43 - .L_42)
.L_42:
        /*005c*/ 	.word	0x00000000
        /*0060*/ 	.short	0x0000
        /*0062*/ 	.short	0x0000
        /*0064*/ 	.byte	0x00, 0xf0, 0x11, 0x00


	//----- nvinfo : EIATTR_SPARSE_MMA_MASK
	.align		4
.L_43:
        /*0068*/ 	.byte	0x03, 0x50
        /*006a*/ 	.short	0x0000


	//----- nvinfo : EIATTR_MAXREG_COUNT
	.align		4
        /*006c*/ 	.byte	0x03, 0x1b
        /*006e*/ 	.short	0x00ff


	//----- nvinfo : EIATTR_MERCURY_ISA_VERSION
	.align		4
        /*0070*/ 	.byte	0x03, 0x5f
        /*0072*/ 	.short	0x0101


	//----- nvinfo : EIATTR_VRC_CTA_INIT_COUNT
	.align		4
        /*0074*/ 	.byte	0x02, 0x4a
	.zero		1
	.zero		1


	//----- nvinfo : EIATTR_EXIT_INSTR_OFFSETS
	.align		4
        /*0078*/ 	.byte	0x04, 0x1c
        /*007a*/ 	.short	(.L_45 - .L_44)


	//   ....[0]....
.L_44:
        /*007c*/ 	.word	0x00000040


	//   ....[1]....
        /*0080*/ 	.word	0x000002c0


	//----- nvinfo : EIATTR_CRS_STACK_SIZE
	.align		4
.L_45:
        /*0084*/ 	.byte	0x04, 0x1e
        /*0086*/ 	.short	(.L_47 - .L_46)
.L_46:
        /*0088*/ 	.word	0x00000000


	//----- nvinfo : EIATTR_CBANK_PARAM_SIZE
	.align		4
.L_47:
        /*008c*/ 	.byte	0x03, 0x19
        /*008e*/ 	.short	0x0028


	//----- nvinfo : EIATTR_PARAM_CBANK
	.align		4
        /*0090*/ 	.byte	0x04, 0x0a
        /*0092*/ 	.short	(.L_49 - .L_48)
	.align		4
.L_48:
        /*0094*/ 	.word	index@(.nv.constant0._Z21scatteraddpointKerneliiiPKfPKiPf)
        /*0098*/ 	.short	0x0380
        /*009a*/ 	.short	0x0028


	//----- nvinfo : EIATTR_SW_WAR
	.align		4
.L_49:
        /*009c*/ 	.byte	0x04, 0x36
        /*009e*/ 	.short	(.L_51 - .L_50)
.L_50:
        /*00a0*/ 	.word	0x00000008
.L_51:


//--------------------- .nv.info._Z17gatherpointKerneliiiiPKfPKiPf --------------------------
	.section	.nv.info._Z17gatherpointKerneliiiiPKfPKiPf,"",@"SHT_CUDA_INFO"
	.sectionflags	@""
	.align	4


	//----- nvinfo : EIATTR_CUDA_API_VERSION
	.align		4
        /*0000*/ 	.byte	0x04, 0x37
        /*0002*/ 	.short	(.L_53 - .L_52)
.L_52:
        /*0004*/ 	.word	0x00000082


	//----- nvinfo : EIATTR_KPARAM_INFO
	.align		4
.L_53:
        /*0008*/ 	.byte	0x04, 0x17
        /*000a*/ 	.short	(.L_55 - .L_54)
.L_54:
        /*000c*/ 	.word	0x00000000
        /*0010*/ 	.short	0x0006
        /*0012*/ 	.short	0x0020
        /*0014*/ 	.byte	0x00, 0xf5, 0x21, 0x00


	//----- nvinfo : EIATTR_KPARAM_INFO
	.align		4
.L_55:
        /*0018*/ 	.byte	0x04, 0x17
        /*001a*/ 	.short	(.L_57 - .L_56)
.L_56:
        /*001c*/ 	.word	0x00000000
        /*0020*/ 	.short	0x0005
        /*0022*/ 	.short	0x0018
        /*0024*/ 	.byte	0x00, 0xf5, 0x21, 0x00


	//----- nvinfo : EIATTR_KPARAM_INFO
	.align		4
.L_57:
        /*0028*/ 	.byte	0x04, 0x17
        /*002a*/ 	.short	(.L_59 - .L_58)
.L_58:
        /*002c*/ 	.word	0x00000000
        /*0030*/ 	.short	0x0004
        /*0032*/ 	.short	0x0010
        /*0034*/ 	.byte	0x00, 0xf5, 0x21, 0x00


	//----- nvinfo : EIATTR_KPARAM_INFO
	.align		4
.L_59:
        /*0038*/ 	.byte	0x04, 0x17
        /*003a*/ 	.short	(.L_61 - .L_60)
.L_60:
        /*003c*/ 	.word	0x00000000
        /*0040*/ 	.short	0x0003
        /*0042*/ 	.short	0x000c
        /*0044*/ 	.byte	0x00, 0xf0, 0x11, 0x00


	//----- nvinfo : EIATTR_KPARAM_INFO
	.align		4
.L_61:
        /*0048*/ 	.byte	0x04, 0x17
        /*004a*/ 	.short	(.L_63 - .L_62)
.L_62:
        /*004c*/ 	.word	0x00000000
        /*0050*/ 	.short	0x0002
        /*0052*/ 	.short	0x0008
        /*0054*/ 	.byte	0x00, 0xf0, 0x11, 0x00


	//----- nvinfo : EIATTR_KPARAM_INFO
	.align		4
.L_63:
        /*0058*/ 	.byte	0x04, 0x17
        /*005a*/ 	.short	(.L_65 - .L_64)
.L_64:
        /*005c*/ 	.word	0x00000000
        /*0060*/ 	.short	0x0001
        /*0062*/ 	.short	0x0004
        /*0064*/ 	.byte	0x00, 0xf0, 0x11, 0x00


	//----- nvinfo : EIATTR_KPARAM_INFO
	.align		4
.L_65:
        /*0068*/ 	.byte	0x04, 0x17
        /*006a*/ 	.short	(.L_67 - .L_66)
.L_66:
        /*006c*/ 	.word	0x00000000
        /*0070*/ 	.short	0x0000
        /*0072*/ 	.short	0x0000
        /*0074*/ 	.byte	0x00, 0xf0, 0x11, 0x00


	//----- nvinfo : EIATTR_SPARSE_MMA_MASK
	.align		4
.L_67:
        /*0078*/ 	.byte	0x03, 0x50
        /*007a*/ 	.short	0x0000


	//----- nvinfo : EIATTR_MAXREG_COUNT
	.align		4
        /*007c*/ 	.byte	0x03, 0x1b
        /*007e*/ 	.short	0x00ff


	//----- nvinfo : EIATTR_MERCURY_ISA_VERSION
	.align		4
        /*0080*/ 	.byte	0x03, 0x5f
        /*0082*/ 	.short	0x0101


	//----- nvinfo : EIATTR_VRC_CTA_INIT_COUNT
	.align		4
        /*0084*/ 	.byte	0x02, 0x4a
	.zero		1
	.zero		1


	//----- nvinfo : EIATTR_EXIT_INSTR_OFFSETS
	.align		4
        /*0088*/ 	.byte	0x04, 0x1c
        /*008a*/ 	.short	(.L_69 - .L_68)


	//   ....[0]....
.L_68:
        /*008c*/ 	.word	0x00000040


	//   ....[1]....
        /*0090*/ 	.word	0x00000090


	//   ....[2]....
        /*0094*/ 	.word	0x00000a40


	//----- nvinfo : EIATTR_CRS_STACK_SIZE
	.align		4
.L_69:
        /*0098*/ 	.byte	0x04, 0x1e
        /*009a*/ 	.short	(.L_71 - .L_70)
.L_70:
        /*009c*/ 	.word	0x00000000


	//----- nvinfo : EIATTR_CBANK_PARAM_SIZE
	.align		4
.L_71:
        /*00a0*/ 	.byte	0x03, 0x19
        /*00a2*/ 	.short	0x0028


	//----- nvinfo : EIATTR_PARAM_CBANK
	.align		4
        /*00a4*/ 	.byte	0x04, 0x0a
        /*00a6*/ 	.short	(.L_73 - .L_72)
	.align		4
.L_72:
        /*00a8*/ 	.word	index@(.nv.constant0._Z17gatherpointKerneliiiiPKfPKiPf)
        /*00ac*/ 	.short	0x0380
        /*00ae*/ 	.short	0x0028


	//----- nvinfo : EIATTR_SW_WAR
	.align		4
.L_73:
        /*00b0*/ 	.byte	0x04, 0x36
        /*00b2*/ 	.short	(.L_75 - .L_74)
.L_74:
        /*00b4*/ 	.word	0x00000008
.L_75:


//--------------------- .nv.info._Z27farthestpointsamplingKerneliiiiPKfPfPi --------------------------
	.section	.nv.info._Z27farthestpointsamplingKerneliiiiPKfPfPi,"",@"SHT_CUDA_INFO"
	.sectionflags	@""
	.align	4


	//----- nvinfo : EIATTR_CUDA_API_VERSION
	.align		4
        /*0000*/ 	.byte	0x04, 0x37
        /*0002*/ 	.short	(.L_77 - .L_76)
.L_76:
        /*0004*/ 	.word	0x00000082


	//----- nvinfo : EIATTR_KPARAM_INFO
	.align		4
.L_77:
        /*0008*/ 	.byte	0x04, 0x17
        /*000a*/ 	.short	(.L_79 - .L_78)
.L_78:
        /*000c*/ 	.word	0x00000000
        /*0010*/ 	.short	0x0006
        /*0012*/ 	.short	0x0020
        /*0014*/ 	.byte	0x00, 0xf5, 0x21, 0x00


	//----- nvinfo : EIATTR_KPARAM_INFO
	.align		4
.L_79:
        /*0018*/ 	.byte	0x04, 0x17
        /*001a*/ 	.short	(.L_81 - .L_80)
.L_80:
        /*001c*/ 	.word	0x00000000
        /*0020*/ 	.short	0x0005
        /*0022*/ 	.short	0x0018
        /*0024*/ 	.byte	0x00, 0xf5, 0x21, 0x00


	//----- nvinfo : EIATTR_KPARAM_INFO
	.align		4
.L_81:
        /*0028*/ 	.byte	0x04, 0x17
        /*002a*/ 	.short	(.L_83 - .L_82)
.L_82:
        /*002c*/ 	.word	0x00000000
        /*0030*/ 	.short	0x0004
        /*0032*/ 	.short	0x0010
        /*0034*/ 	.byte	0x00, 0xf5, 0x21, 0x00


	//----- nvinfo : EIATTR_KPARAM_INFO
	.align		4
.L_83:
        /*0038*/ 	.byte	0x04, 0x17
        /*003a*/ 	.short	(.L_85 - .L_84)
.L_84:
        /*003c*/ 	.word	0x00000000
        /*0040*/ 	.short	0x0003
        /*0042*/ 	.short	0x000c
        /*0044*/ 	.byte	0x00, 0xf0, 0x11, 0x00


	//----- nvinfo : EIATTR_KPARAM_INFO
	.align		4
.L_85:
        /*0048*/ 	.byte	0x04, 0x17
        /*004a*/ 	.short	(.L_87 - .L_86)
.L_86:
        /*004c*/ 	.word	0x00000000
        /*0050*/ 	.short	0x0002
        /*0052*/ 	.short	0x0008
        /*0054*/ 	.byte	0x00, 0xf0, 0x11, 0x00


	//----- nvinfo : EIATTR_KPARAM_INFO
	.align		4
.L_87:
        /*0058*/ 	.byte	0x04, 0x17
        /*005a*/ 	.short	(.L_89 - .L_88)
.L_88:
        /*005c*/ 	.word	0x00000000
        /*0060*/ 	.short	0x0001
        /*0062*/ 	.short	0x0004
        /*0064*/ 	.byte	0x00, 0xf0, 0x11, 0x00


	//----- nvinfo : EIATTR_KPARAM_INFO
	.align		4
.L_89:
        /*0068*/ 	.byte	0x04, 0x17
        /*006a*/ 	.short	(.L_91 - .L_90)
.L_90:
        /*006c*/ 	.word	0x00000000
        /*0070*/ 	.short	0x0000
        /*0072*/ 	.short	0x0000
        /*0074*/ 	.byte	0x00, 0xf0, 0x11, 0x00


	//----- nvinfo : EIATTR_SPARSE_MMA_MASK
	.align		4
.L_91:
        /*0078*/ 	.byte	0x03, 0x50
        /*007a*/ 	.short	0x0000


	//----- nvinfo : EIATTR_MAXREG_COUNT
	.align		4
        /*007c*/ 	.byte	0x03, 0x1b
        /*007e*/ 	.short	0x00ff


	//----- nvinfo : EIATTR_NUM_BARRIERS
	.align		4
        /*0080*/ 	.byte	0x02, 0x4c
        /*0082*/ 	.byte	0x01
	.zero		1


	//----- nvinfo : EIATTR_MERCURY_ISA_VERSION
	.align		4
        /*0084*/ 	.byte	0x03, 0x5f
        /*0086*/ 	.short	0x0101


	//----- nvinfo : EIATTR_VRC_CTA_INIT_COUNT
	.align		4
        /*0088*/ 	.byte	0x02, 0x4a
	.zero		1
	.zero		1


	//----- nvinfo : EIATTR_EXIT_INSTR_OFFSETS
	.align		4
        /*008c*/ 	.byte	0x04, 0x1c
        /*008e*/ 	.short	(.L_93 - .L_92)


	//   ....[0]....
.L_92:
        /*0090*/ 	.word	0x00000030


	//   ....[1]....
        /*0094*/ 	.word	0x00000070


	//   ....[2]....
        /*0098*/ 	.word	0x000011f0


	//----- nvinfo : EIATTR_CRS_STACK_SIZE
	.align		4
.L_93:
        /*009c*/ 	.byte	0x04, 0x1e
        /*009e*/ 	.short	(.L_95 - .L_94)
.L_94:
        /*00a0*/ 	.word	0x00000000


	//----- nvinfo : EIATTR_CBANK_PARAM_SIZE
	.align		4
.L_95:
        /*00a4*/ 	.byte	0x03, 0x19
        /*00a6*/ 	.short	0x0028


	//----- nvinfo : EIATTR_PARAM_CBANK
	.align		4
        /*00a8*/ 	.byte	0x04, 0x0a
        /*00aa*/ 	.short	(.L_97 - .L_96)
	.align		4
.L_96:
        /*00ac*/ 	.word	index@(.nv.constant0._Z27farthestpointsamplingKerneliiiiPKfPfPi)
        /*00b0*/ 	.short	0x0380
        /*00b2*/ 	.short	0x0028


	//----- nvinfo : EIATTR_SW_WAR
	.align		4
.L_97:
        /*00b4*/ 	.byte	0x04, 0x36
        /*00b6*/ 	.short	(.L_99 - .L_98)
.L_98:
        /*00b8*/ 	.word	0x00000008
.L_99:


//--------------------- .nv.info._Z18binarysearchKerneliiiPKfS0_Pi --------------------------
	.section	.nv.info._Z18binarysearchKerneliiiPKfS0_Pi,"",@"SHT_CUDA_INFO"
	.sectionflags	@""
	.align	4


	//----- nvinfo : EIATTR_CUDA_API_VERSION
	.align		4
        /*0000*/ 	.byte	0x04, 0x37
        /*0002*/ 	.short	(.L_101 - .L_100)
.L_100:
        /*0004*/ 	.word	0x00000082


	//----- nvinfo : EIATTR_KPARAM_INFO
	.align		4
.L_101:
        /*0008*/ 	.byte	0x04, 0x17
        /*000a*/ 	.short	(.L_103 - .L_102)
.L_102:
        /*000c*/ 	.word	0x00000000
        /*0010*/ 	.short	0x0005
        /*0012*/ 	.short	0x0020
        /*0014*/ 	.byte	0x00, 0xf5, 0x21, 0x00


	//----- nvinfo : EIATTR_KPARAM_INFO
	.align		4
.L_103:
        /*0018*/ 	.byte	0x04, 0x17
        /*001a*/ 	.short	(.L_105 - .L_104)
.L_104:
        /*001c*/ 	.word	0x00000000
        /*0020*/ 	.short	0x0004
        /*0022*/ 	.short	0x0018
        /*0024*/ 	.byte	0x00, 0xf5, 0x21, 0x00


	//----- nvinfo : EIATTR_KPARAM_INFO
	.align		4
.L_105:
        /*0028*/ 	.byte	0x04, 0x17
        /*002a*/ 	.short	(.L_107 - .L_106)
.L_106:
        /*002c*/ 	.word	0x00000000
        /*0030*/ 	.short	0x0003
        /*0032*/ 	.short	0x0010
        /*0034*/ 	.byte	0x00, 0xf5, 0x21, 0x00


	//----- nvinfo : EIATTR_KPARAM_INFO
	.align		4
.L_107:
        /*0038*/ 	.byte	0x04, 0x17
        /*003a*/ 	.short	(.L_109 - .L_108)
.L_108:
        /*003c*/ 	.word	0x00000000
        /*0040*/ 	.short	0x0002
        /*0042*/ 	.short	0x0008
        /*0044*/ 	.byte	0x00, 0xf0, 0x11, 0x00


	//----- nvinfo : EIATTR_KPARAM_INFO
	.align		4
.L_109:
        /*0048*/ 	.byte	0x04, 0x17
        /*004a*/ 	.short	(.L_111 - .L_110)
.L_110:
        /*004c*/ 	.word	0x00000000
        /*0050*/ 	.short	0x0001
        /*0052*/ 	.short	0x0004
        /*0054*/ 	.byte	0x00, 0xf0, 0x11, 0x00


	//----- nvinfo : EIATTR_KPARAM_INFO
	.align		4
.L_111:
        /*0058*/ 	.byte	0x04, 0x17
        /*005a*/ 	.short	(.L_113 - .L_112)
.L_112:
        /*005c*/ 	.word	0x00000000
        /*0060*/ 	.short	0x0000
        /*0062*/ 	.short	0x0000
        /*0064*/ 	.byte	0x00, 0xf0, 0x11, 0x00


	//----- nvinfo : EIATTR_SPARSE_MMA_MASK
	.align		4
.L_113:
        /*0068*/ 	.byte	0x03, 0x50
        /*006a*/ 	.short	0x0000


	//----- nvinfo : EIATTR_MAXREG_COUNT
	.align		4
        /*006c*/ 	.byte	0x03, 0x1b
        /*006e*/ 	.short	0x00ff


	//----- nvinfo : EIATTR_MERCURY_ISA_VERSION
	.align		4
        /*0070*/ 	.byte	0x03, 0x5f
        /*0072*/ 	.short	0x0101


	//----- nvinfo : EIATTR_VRC_CTA_INIT_COUNT
	.align		4
        /*0074*/ 	.byte	0x02, 0x4a
	.zero		1
	.zero		1


	//----- nvinfo : EIATTR_EXIT_INSTR_OFFSETS
	.align		4
        /*0078*/ 	.byte	0x04, 0x1c
        /*007a*/ 	.short	(.L_115 - .L_114)


	//   ....[0]....
.L_114:
        /*007c*/ 	.word	0x000000a0


	//   ....[1]....
        /*0080*/ 	.word	0x00000270


	//   ....[2]....
        /*0084*/ 	.word	0x00000570


	//----- nvinfo : EIATTR_CRS_STACK_SIZE
	.align		4
.L_115:
        /*0088*/ 	.byte	0x04, 0x1e
        /*008a*/ 	.short	(.L_117 - .L_116)
.L_116:
        /*008c*/ 	.word	0x00000000


	//----- nvinfo : EIATTR_CBANK_PARAM_SIZE
	.align		4
.L_117:
        /*0090*/ 	.byte	0x03, 0x19
        /*0092*/ 	.short	0x0028


	//----- nvinfo : EIATTR_PARAM_CBANK
	.align		4
        /*0094*/ 	.byte	0x04, 0x0a
        /*0096*/ 	.short	(.L_119 - .L_118)
	.align		4
.L_118:
        /*0098*/ 	.word	index@(.nv.constant0._Z18binarysearchKerneliiiPKfS0_Pi)
        /*009c*/ 	.short	0x0380
        /*009e*/ 	.short	0x0028


	//----- nvinfo : EIATTR_SW_WAR
	.align		4
.L_119:
        /*00a0*/ 	.byte	0x04, 0x36
        /*00a2*/ 	.short	(.L_121 - .L_120)
.L_120:
        /*00a4*/ 	.word	0x00000008
.L_121:


//--------------------- .nv.info._Z12cumsumKerneliiPKfPf --------------------------
	.section	.nv.info._Z12cumsumKerneliiPKfPf,"",@"SHT_CUDA_INFO"
	.sectionflags	@""
	.align	4


	//----- nvinfo : EIATTR_CUDA_API_VERSION
	.align		4
        /*0000*/ 	.byte	0x04, 0x37
        /*0002*/ 	.short	(.L_123 - .L_122)
.L_122:
        /*0004*/ 	.word	0x00000082


	//----- nvinfo : EIATTR_KPARAM_INFO
	.align		4
.L_123:
        /*0008*/ 	.byte	0x04, 0x17
        /*000a*/ 	.short	(.L_125 - .L_124)
.L_124:
        /*000c*/ 	.word	0x00000000
        /*0010*/ 	.short	0x0003
        /*0012*/ 	.short	0x0010
        /*0014*/ 	.byte	0x00, 0xf5, 0x21, 0x00


	//----- nvinfo : EIATTR_KPARAM_INFO
	.align		4
.L_125:
        /*0018*/ 	.byte	0x04, 0x17
        /*001a*/ 	.short	(.L_127 - .L_126)
.L_126:
        /*001c*/ 	.word	0x00000000
        /*0020*/ 	.short	0x0002
        /*0022*/ 	.short	0x0008
        /*0024*/ 	.byte	0x00, 0xf5, 0x21, 0x00


	//----- nvinfo : EIATTR_KPARAM_INFO
	.align		4
.L_127:
        /*0028*/ 	.byte	0x04, 0x17
        /*002a*/ 	.short	(.L_129 - .L_128)
.L_128:
        /*002c*/ 	.word	0x00000000
        /*0030*/ 	.short	0x0001
        /*0032*/ 	.short	0x0004
        /*0034*/ 	.byte	0x00, 0xf0, 0x11, 0x00


	//----- nvinfo : EIATTR_KPARAM_INFO
	.align		4
.L_129:
        /*0038*/ 	.byte	0x04, 0x17
        /*003a*/ 	.short	(.L_131 - .L_130)
.L_130:
        /*003c*/ 	.word	0x00000000
        /*0040*/ 	.short	0x0000
        /*0042*/ 	.short	0x0000
        /*0044*/ 	.byte	0x00, 0xf0, 0x11, 0x00


	//----- nvinfo : EIATTR_SPARSE_MMA_MASK
	.align		4
.L_131:
        /*0048*/ 	.byte	0x03, 0x50
        /*004a*/ 	.short	0x0000


	//----- nvinfo : EIATTR_MAXREG_COUNT
	.align		4
        /*004c*/ 	.byte	0x03, 0x1b
        /*004e*/ 	.short	0x00ff


	//----- nvinfo : EIATTR_NUM_BARRIERS
	.align		4
        /*0050*/ 	.byte	0x02, 0x4c
        /*0052*/ 	.byte	0x01
	.zero		1


	//----- nvinfo : EIATTR_MERCURY_ISA_VERSION
	.align		4
        /*0054*/ 	.byte	0x03, 0x5f
        /*0056*/ 	.short	0x0101


	//----- nvinfo : EIATTR_VRC_CTA_INIT_COUNT
	.align		4
        /*0058*/ 	.byte	0x02, 0x4a
	.zero		1
	.zero		1


	//----- nvinfo : EIATTR_EXIT_INSTR_OFFSETS
	.align		4
        /*005c*/ 	.byte	0x04, 0x1c
        /*005e*/ 	.short	(.L_133 - .L_132)


	//   ....[0]....
.L_132:
        /*0060*/ 	.word	0x00000040


	//   ....[1]....
        /*0064*/ 	.word	0x00001690


	//----- nvinfo : EIATTR_CRS_STACK_SIZE
	.align		4
.L_133:
        /*0068*/ 	.byte	0x04, 0x1e
        /*006a*/ 	.short	(.L_135 - .L_134)
.L_134:
        /*006c*/ 	.word	0x00000000


	//----- nvinfo : EIATTR_CBANK_PARAM_SIZE
	.align		4
.L_135:
        /*0070*/ 	.byte	0x03, 0x19
        /*0072*/ 	.short	0x0018


	//----- nvinfo : EIATTR_PARAM_CBANK
	.align		4
        /*0074*/ 	.byte	0x04, 0x0a
        /*0076*/ 	.short	(.L_137 - .L_136)
	.align		4
.L_136:
        /*0078*/ 	.word	index@(.nv.constant0._Z12cumsumKerneliiPKfPf)
        /*007c*/ 	.short	0x0380
        /*007e*/ 	.short	0x0018


	//----- nvinfo : EIATTR_SW_WAR
	.align		4
.L_137:
        /*0080*/ 	.byte	0x04, 0x36
        /*0082*/ 	.short	(.L_139 - .L_138)
.L_138:
        /*0084*/ 	.word	0x00000008
.L_139:


//--------------------- .nv.callgraph             --------------------------
	.section	.nv.callgraph,"",@"SHT_CUDA_CALLGRAPH"
	.align	4
	.sectionentsize	8
	.align		4
        /*0000*/ 	.word	0x00000000
	.align		4
        /*0004*/ 	.word	0xffffffff
	.align		4
        /*0008*/ 	.word	0x00000000
	.align		4
        /*000c*/ 	.word	0xfffffffe
	.align		4
        /*0010*/ 	.word	0x00000000
	.align		4
        /*0014*/ 	.word	0xfffffffd
	.align		4
        /*0018*/ 	.word	0x00000000
	.align		4
        /*001c*/ 	.word	0xfffffffc


//--------------------- .text._Z21scatteraddpointKerneliiiPKfPKiPf --------------------------
	.section	.text._Z21scatteraddpointKerneliiiPKfPKiPf,"ax",@progbits
	.align	128
        .global         _Z21scatteraddpointKerneliiiPKfPKiPf
        .type           _Z21scatteraddpointKerneliiiPKfPKiPf,@function
        .size           _Z21scatteraddpointKerneliiiPKfPKiPf,(.L_x_86 - _Z21scatteraddpointKerneliiiPKfPKiPf)
        .other          _Z21scatteraddpointKerneliiiPKfPKiPf,@"STO_CUDA_ENTRY STV_DEFAULT"
_Z21scatteraddpointKerneliiiPKfPKiPf:
.text._Z21scatteraddpointKerneliiiPKfPKiPf:
[----:B------:R-:W-:Y:S08]  /*0000*/  LDC R1, c[0x0][0x37c] ;  /* 0x0000df00ff017b82 */ /* 0x000ff00000000800 */
[----:B------:R-:W0:Y:S08]  /*0010*/  S2UR UR4, SR_CTAID.X ;  /* 0x00000000000479c3 */ /* 0x000e300000002500 */
[----:B------:R-:W0:Y:S02]  /*0020*/  LDC R0, c[0x0][0x380] ;  /* 0x0000e000ff007b82 */ /* 0x000e240000000800 */
[----:B0-----:R-:W-:-:S13]  /*0030*/  ISETP.LE.AND P0, PT, R0, UR4, PT ;  /* 0x0000000400007c0c */ /* 0x001fda000bf03270 */
[----:B------:R-:W-:Y:S05]  /*0040*/  @P0 EXIT ;  /* 0x000000000000094d */ /* 0x000fea0003800000 */
[----:B------:R-:W0:Y:S01]  /*0050*/  S2R R3, SR_TID.X ;  /* 0x0000000000037919 */ /* 0x000e220000002100 */
[----:B------:R-:W0:Y:S01]  /*0060*/  S2UR UR5, SR_CTAID.Y ;  /* 0x00000000000579c3 */ /* 0x000e220000002600 */
[----:B------:R-:W1:Y:S07]  /*0070*/  LDCU.64 UR8, c[0x0][0x358] ;  /* 0x00006b00ff0877ac */ /* 0x000e6e0008000a00 */
[----:B------:R-:W0:Y:S01]  /*0080*/  LDC R14, c[0x0][0x360] ;  /* 0x0000d800ff0e7b82 */ /* 0x000e220000000800 */
[----:B------:R-:W2:Y:S01]  /*0090*/  LDCU UR6, c[0x0][0x374] ;  /* 0x00006e80ff0677ac */ /* 0x000ea20008000800 */
[----:B------:R-:W3:Y:S01]  /*00a0*/  LDCU UR7, c[0x0][0x370] ;  /* 0x00006e00ff0777ac */ /* 0x000ee20008000800 */
[----:B0-----:R-:W-:-:S02]  /*00b0*/  IMAD R0, R14, UR5, R3 ;  /* 0x000000050e007c24 */ /* 0x001fc4000f8e0203 */
[----:B-123--:R-:W-:-:S07]  /*00c0*/  IMAD R14, R14, UR6, RZ ;  /* 0x000000060e0e7c24 */ /* 0x00efce000f8e02ff */
.L_x_3:
[----:B0-----:R-:W0:Y:S01]  /*00d0*/  LDC R16, c[0x0][0x388] ;  /* 0x0000e200ff107b82 */ /* 0x001e220000000800 */
[----:B------:R-:W-:Y:S01]  /*00e0*/  BSSY.RECONVERGENT B0, `(.L_x_0) ;  /* 0x0000019000007945 */ /* 0x000fe20003800200 */
[----:B0-----:R-:W-:-:S13]  /*00f0*/  ISETP.GE.AND P0, PT, R0, R16, PT ;  /* 0x000000100000720c */ /* 0x001fda0003f06270 */
[----:B------:R-:W-:Y:S05]  /*0100*/  @P0 BRA `(.L_x_1) ;  /* 0x0000000000580947 */ /* 0x000fea0003800000 */
[----:B------:R-:W0:Y:S01]  /*0110*/  LDC R23, c[0x0][0x384] ;  /* 0x0000e100ff177b82 */ /* 0x000e220000000800 */
[----:B------:R-:W-:-:S07]  /*0120*/  MOV R15, R0 ;  /* 0x00000000000f7202 */ /* 0x000fce0000000f00 */
[----:B------:R-:W1:Y:S08]  /*0130*/  LDC.64 R2, c[0x0][0x3a0] ;  /* 0x0000e800ff027b82 */ /* 0x000e700000000a00 */
[----:B------:R-:W2:Y:S08]  /*0140*/  LDC.64 R4, c[0x0][0x390] ;  /* 0x0000e400ff047b82 */ /* 0x000eb00000000a00 */
[----:B------:R-:W3:Y:S02]  /*0150*/  LDC.64 R6, c[0x0][0x398] ;  /* 0x0000e600ff067b82 */ /* 0x000ee40000000a00 */
.L_x_2:
[----:B0-----:R-:W-:-:S04]  /*0160*/  IMAD R11, R16, UR4, R15 ;  /* 0x00000004100b7c24 */ /* 0x001fc8000f8e020f */
[C---:B---3--:R-:W-:Y:S01]  /*0170*/  IMAD.WIDE R8, R11.reuse, 0x4, R6 ;  /* 0x000000040b087825 */ /* 0x048fe200078e0206 */
[----:B------:R-:W-:-:S05]  /*0180*/  LEA R13, R11, R11, 0x1 ;  /* 0x0000000b0b0d7211 */ /* 0x000fca00078e08ff */
[----:B------:R-:W0:Y:S01]  /*0190*/  LDG.E.CONSTANT R8, desc[UR8][R8.64] ;  /* 0x0000000808087981 */ /* 0x000e22000c1e9900 */
[----:B--2---:R-:W-:-:S05]  /*01a0*/  IMAD.WIDE R12, R13, 0x4, R4 ;  /* 0x000000040d0c7825 */ /* 0x004fca00078e0204 */
[----:B------:R-:W2:Y:S04]  /*01b0*/  LDG.E.CONSTANT R17, desc[UR8][R12.64] ;  /* 0x000000080c117981 */ /* 0x000ea8000c1e9900 */
[----:B------:R-:W3:Y:S04]  /*01c0*/  LDG.E.CONSTANT R19, desc[UR8][R12.64+0x4] ;  /* 0x000004080c137981 */ /* 0x000ee8000c1e9900 */
[----:B------:R-:W4:Y:S01]  /*01d0*/  LDG.E.CONSTANT R21, desc[UR8][R12.64+0x8] ;  /* 0x000008080c157981 */ /* 0x000f22000c1e9900 */
[----:B------:R-:W-:-:S04]  /*01e0*/  IADD3 R15, PT, PT, R14, R15, RZ ;  /* 0x0000000f0e0f7210 */ /* 0x000fc80007ffe0ff */
[----:B------:R-:W-:Y:S01]  /*01f0*/  ISETP.GE.AND P0, PT, R15, R16, PT ;  /* 0x000000100f00720c */ /* 0x000fe20003f06270 */
[----:B0-----:R-:W-:-:S05]  /*0200*/  IMAD R10, R23, UR4, R8 ;  /* 0x00000004170a7c24 */ /* 0x001fca000f8e0208 */
[----:B------:R-:W-:-:S05]  /*0210*/  LEA R11, R10, R10, 0x1 ;  /* 0x0000000a0a0b7211 */ /* 0x000fca00078e08ff */
[----:B-1----:R-:W-:-:S05]  /*0220*/  IMAD.WIDE R10, R11, 0x4, R2 ;  /* 0x000000040b0a7825 */ /* 0x002fca00078e0202 */
[----:B--2---:R0:W-:Y:S04]  /*0230*/  REDG.E.ADD.F32.FTZ.RN.STRONG.GPU desc[UR8][R10.64], R17 ;  /* 0x000000110a0079a6 */ /* 0x0041e8000c12f308 */
[----:B---3--:R0:W-:Y:S04]  /*0240*/  REDG.E.ADD.F32.FTZ.RN.STRONG.GPU desc[UR8][R10.64+0x4], R19 ;  /* 0x000004130a0079a6 */ /* 0x0081e8000c12f308 */
[----:B----4-:R0:W-:Y:S01]  /*0250*/  REDG.E.ADD.F32.FTZ.RN.STRONG.GPU desc[UR8][R10.64+0x8], R21 ;  /* 0x000008150a0079a6 */ /* 0x0101e2000c12f308 */
[----:B------:R-:W-:Y:S05]  /*0260*/  @!P0 BRA `(.L_x_2) ;  /* 0xfffffffc00bc8947 */ /* 0x000fea000383ffff */
.L_x_1:
[----:B------:R-:W-:Y:S05]  /*0270*/  BSYNC.RECONVERGENT B0 ;  /* 0x0000000000007941 */ /* 0x000fea0003800200 */
.L_x_0:
[----:B------:R-:W1:Y:S01]  /*0280*/  LDCU UR5, c[0x0][0x380] ;  /* 0x00007000ff0577ac */ /* 0x000e620008000800 */
[----:B------:R-:W-:-:S04]  /*0290*/  UIADD3 UR4, UPT, UPT, UR7, UR4, URZ ;  /* 0x0000000407047290 */ /* 0x000fc8000fffe0ff */
[----:B-1----:R-:W-:-:S09]  /*02a0*/  UISETP.GE.AND UP0, UPT, UR4, UR5, UPT ;  /* 0x000000050400728c */ /* 0x002fd2000bf06270 */
[----:B------:R-:W-:Y:S05]  /*02b0*/  BRA.U !UP0, `(.L_x_3) ;  /* 0xfffffffd08847547 */ /* 0x000fea000b83ffff */
[----:B------:R-:W-:Y:S05]  /*02c0*/  EXIT ;  /* 0x000000000000794d */ /* 0x000fea0003800000 */
.L_x_4:
[----:B------:R-:W-:-:S00]  /*02d0*/  BRA `(.L_x_4) ;  /* 0xfffffffc00fc7947 */ /* 0x000fc0000383ffff */
[----:B------:R-:W-:-:S00]  /*02e0*/  NOP ;  /* 0x0000000000007918 */ /* 0x000fc00000000000 */
        /* <DEDUP_REMOVED lines=9> */
.L_x_86:


//--------------------- .text._Z17gatherpointKerneliiiiPKfPKiPf --------------------------
	.section	.text._Z17gatherpointKerneliiiiPKfPKiPf,"ax",@progbits
	.align	128
        .global         _Z17gatherpointKerneliiiiPKfPKiPf
        .type           _Z17gatherpointKerneliiiiPKfPKiPf,@function
        .size           _Z17gatherpointKerneliiiiPKfPKiPf,(.L_x_87 - _Z17gatherpointKerneliiiiPKfPKiPf)
        .other          _Z17gatherpointKerneliiiiPKfPKiPf,@"STO_CUDA_ENTRY STV_DEFAULT"
_Z17gatherpointKerneliiiiPKfPKiPf:
.text._Z17gatherpointKerneliiiiPKfPKiPf:
[----:B------:R-:W-:Y:S08]  /*0000*/  LDC R1, c[0x0][0x37c] ;  /* 0x0000df00ff017b82 */ /* 0x000ff00000000800 */
[----:B------:R-:W0:Y:S08]  /*0010*/  S2UR UR4, SR_CTAID.X ;  /* 0x00000000000479c3 */ /* 0x000e300000002500 */
[----:B------:R-:W0:Y:S02]  /*0020*/  LDC R0, c[0x0][0x380] ;  /* 0x0000e000ff007b82 */ /* 0x000e240000000800 */
[----:B0-----:R-:W-:-:S13]  /*0030*/  ISETP.LE.AND P0, PT, R0, UR4, PT ;  /* 0x0000000400007c0c */ /* 0x001fda000bf03270 */
[----:B------:R-:W-:Y:S05]  /*0040*/  @P0 EXIT ;  /* 0x000000000000094d */ /* 0x000fea0003800000 */
[----:B------:R-:W0:Y:S01]  /*0050*/  LDC R8, c[0x0][0x388] ;  /* 0x0000e200ff087b82 */ /* 0x000e220000000800 */
[----:B------:R-:W1:Y:S07]  /*0060*/  S2R R10, SR_TID.X ;  /* 0x00000000000a7919 */ /* 0x000e6e0000002100 */
[----:B------:R-:W2:Y:S01]  /*0070*/  S2UR UR5, SR_CTAID.Y ;  /* 0x00000000000579c3 */ /* 0x000ea20000002600 */
[----:B0-----:R-:W-:-:S13]  /*0080*/  ISETP.GE.AND P0, PT, R8, 0x1, PT ;  /* 0x000000010800780c */ /* 0x001fda0003f06270 */
[----:B-12---:R-:W-:Y:S05]  /*0090*/  @!P0 EXIT ;  /* 0x000000000000894d */ /* 0x006fea0003800000 */
[----:B------:R-:W0:Y:S01]  /*00a0*/  LDC R7, c[0x0][0x360] ;  /* 0x0000d800ff077b82 */ /* 0x000e220000000800 */
[----:B------:R-:W1:Y:S01]  /*00b0*/  LDCU.64 UR8, c[0x0][0x390] ;  /* 0x00007200ff0877ac */ /* 0x000e620008000a00 */
[C---:B------:R-:W-:Y:S02]  /*00c0*/  LOP3.LUT R9, R8.reuse, 0x7ffffff0, RZ, 0xc0, !PT ;  /* 0x7ffffff008097812 */ /* 0x040fe400078ec0ff */
[C---:B------:R-:W-:Y:S01]  /*00d0*/  LOP3.LUT R17, R8.reuse, 0xf, RZ, 0xc0, !PT ;  /* 0x0000000f08117812 */ /* 0x040fe200078ec0ff */
[----:B------:R-:W2:Y:S01]  /*00e0*/  LDCU.64 UR6, c[0x0][0x3a0] ;  /* 0x00007400ff0677ac */ /* 0x000ea20008000a00 */
[C---:B------:R-:W-:Y:S01]  /*00f0*/  LOP3.LUT R16, R8.reuse, 0x7, RZ, 0xc0, !PT ;  /* 0x0000000708107812 */ /* 0x040fe200078ec0ff */
[----:B------:R-:W-:Y:S01]  /*0100*/  IMAD.MOV R6, RZ, RZ, -R9 ;  /* 0x000000ffff067224 */ /* 0x000fe200078e0a09 */
[----:B------:R-:W-:Y:S01]  /*0110*/  LOP3.LUT R8, R8, 0x3, RZ, 0xc0, !PT ;  /* 0x0000000308087812 */ /* 0x000fe200078ec0ff */
[----:B------:R-:W3:Y:S01]  /*0120*/  LDCU UR10, c[0x0][0x374] ;  /* 0x00006e80ff0a77ac */ /* 0x000ee20008000800 */
[----:B------:R-:W4:Y:S01]  /*0130*/  LDCU.64 UR12, c[0x0][0x358] ;  /* 0x00006b00ff0c77ac */ /* 0x000f220008000a00 */
[----:B-1----:R-:W-:-:S02]  /*0140*/  UIADD3 UR8, UP0, UPT, UR8, 0x20, URZ ;  /* 0x0000002008087890 */ /* 0x002fc4000ff1e0ff */
[----:B--2---:R-:W-:Y:S01]  /*0150*/  UIADD3 UR6, UP1, UPT, UR6, 0x20, URZ ;  /* 0x0000002006067890 */ /* 0x004fe2000ff3e0ff */
[C---:B0-----:R-:W-:Y:S01]  /*0160*/  IMAD R10, R7.reuse, UR5, R10 ;  /* 0x00000005070a7c24 */ /* 0x041fe2000f8e020a */
[----:B------:R-:W-:Y:S01]  /*0170*/  UIADD3.X UR9, UPT, UPT, URZ, UR9, URZ, UP0, !UPT ;  /* 0x00000009ff097290 */ /* 0x000fe200087fe4ff */
[----:B---3--:R-:W-:Y:S01]  /*0180*/  IMAD R7, R7, UR10, RZ ;  /* 0x0000000a07077c24 */ /* 0x008fe2000f8e02ff */
[----:B----4-:R-:W-:-:S12]  /*0190*/  UIADD3.X UR7, UPT, UPT, URZ, UR7, URZ, UP1, !UPT ;  /* 0x00000007ff077290 */ /* 0x010fd80008ffe4ff */
.L_x_13:
[----:B0-----:R-:W0:Y:S01]  /*01a0*/  LDCU UR5, c[0x0][0x38c] ;  /* 0x00007180ff0577ac */ /* 0x001e220008000800 */
[----:B------:R-:W-:Y:S01]  /*01b0*/  BSSY.RECONVERGENT B0, `(.L_x_5) ;  /* 0x0000083000007945 */ /* 0x000fe20003800200 */
[----:B0-----:R-:W-:-:S13]  /*01c0*/  ISETP.GE.AND P0, PT, R10, UR5, PT ;  /* 0x000000050a007c0c */ /* 0x001fda000bf06270 */
[----:B-123--:R-:W-:Y:S05]  /*01d0*/  @P0 BRA `(.L_x_6) ;  /* 0x0000000800000947 */ /* 0x00efea0003800000 */
[----:B------:R-:W-:-:S07]  /*01e0*/  MOV R0, R10 ;  /* 0x0000000a00007202 */ /* 0x000fce0000000f00 */
.L_x_12:
[----:B0--3--:R-:W0:Y:S08]  /*01f0*/  LDC.64 R12, c[0x0][0x388] ;  /* 0x0000e200ff0c7b82 */ /* 0x009e300000000a00 */
[----:B-1----:R-:W1:Y:S08]  /*0200*/  LDC.64 R4, c[0x0][0x398] ;  /* 0x0000e600ff047b82 */ /* 0x002e700000000a00 */
[----:B--2---:R-:W2:Y:S01]  /*0210*/  LDC R3, c[0x0][0x384] ;  /* 0x0000e100ff037b82 */ /* 0x004ea20000000800 */
[----:B0-----:R-:W-:-:S04]  /*0220*/  IMAD R11, R13, UR4, R0 ;  /* 0x000000040d0b7c24 */ /* 0x001fc8000f8e0200 */
[----:B-1----:R-:W-:-:S06]  /*0230*/  IMAD.WIDE R4, R11, 0x4, R4 ;  /* 0x000000040b047825 */ /* 0x002fcc00078e0204 */
[----:B------:R-:W2:Y:S01]  /*0240*/  LDG.E.CONSTANT R4, desc[UR12][R4.64] ;  /* 0x0000000c04047981 */ /* 0x000ea2000c1e9900 */
[----:B------:R-:W-:Y:S01]  /*0250*/  ISETP.GE.U32.AND P1, PT, R12, 0x10, PT ;  /* 0x000000100c00780c */ /* 0x000fe20003f26070 */
[----:B------:R-:W-:Y:S02]  /*0260*/  IMAD.IADD R0, R7, 0x1, R0 ;  /* 0x0000000107007824 */ /* 0x000fe400078e0200 */
[----:B------:R-:W-:Y:S02]  /*0270*/  HFMA2 R2, -RZ, RZ, 0, 0 ;  /* 0x00000000ff027431 */ /* 0x000fe400000001ff */
[----:B------:R-:W-:Y:S01]  /*0280*/  IMAD R11, R11, R12, RZ ;  /* 0x0000000c0b0b7224 */ /* 0x000fe200078e02ff */
[----:B------:R-:W-:Y:S01]  /*0290*/  ISETP.GE.AND P0, PT, R0, R13, PT ;  /* 0x0000000d0000720c */ /* 0x000fe20003f06270 */
[----:B--2---:R-:W-:-:S04]  /*02a0*/  IMAD R3, R3, UR4, R4 ;  /* 0x0000000403037c24 */ /* 0x004fc8000f8e0204 */
[----:B------:R-:W-:Y:S02]  /*02b0*/  IMAD R12, R3, R12, RZ ;  /* 0x0000000c030c7224 */ /* 0x000fe400078e02ff */
[----:B------:R-:W-:Y:S06]  /*02c0*/  @!P1 BRA `(.L_x_7) ;  /* 0x0000000000bc9947 */ /* 0x000fec0003800000 */
[----:B------:R-:W-:Y:S01]  /*02d0*/  IMAD.MOV.U32 R15, RZ, RZ, R11 ;  /* 0x000000ffff0f7224 */ /* 0x000fe200078e000b */
[----:B------:R-:W-:Y:S01]  /*02e0*/  MOV R13, R12 ;  /* 0x0000000c000d7202 */ /* 0x000fe20000000f00 */
[----:B------:R-:W-:-:S07]  /*02f0*/  IMAD.MOV.U32 R14, RZ, RZ, R6 ;  /* 0x000000ffff0e7224 */ /* 0x000fce00078e0006 */
.L_x_8:
[----:B------:R-:W-:Y:S01]  /*0300*/  MOV R2, UR8 ;  /* 0x0000000800027c02 */ /* 0x000fe20008000f00 */
[----:B------:R-:W-:-:S04]  /*0310*/  IMAD.U32 R3, RZ, RZ, UR9 ;  /* 0x00000009ff037e24 */ /* 0x000fc8000f8e00ff */
[----:B------:R-:W-:-:S05]  /*0320*/  IMAD.WIDE R2, R13, 0x4, R2 ;  /* 0x000000040d027825 */ /* 0x000fca00078e0202 */
[----:B0-----:R-:W2:Y:S04]  /*0330*/  LDG.E.CONSTANT R19, desc[UR12][R2.64+-0x20] ;  /* 0xffffe00c02137981 */ /* 0x001ea8000c1e9900 */
[----:B------:R-:W3:Y:S04]  /*0340*/  LDG.E.CONSTANT R21, desc[UR12][R2.64+-0x1c] ;  /* 0xffffe40c02157981 */ /* 0x000ee8000c1e9900 */
[----:B------:R-:W4:Y:S04]  /*0350*/  LDG.E.CONSTANT R23, desc[UR12][R2.64+-0x18] ;  /* 0xffffe80c02177981 */ /* 0x000f28000c1e9900 */
[----:B------:R-:W5:Y:S04]  /*0360*/  LDG.E.CONSTANT R25, desc[UR12][R2.64+-0x14] ;  /* 0xffffec0c02197981 */ /* 0x000f68000c1e9900 */
[----:B------:R-:W5:Y:S01]  /*0370*/  LDG.E.CONSTANT R27, desc[UR12][R2.64+-0x10] ;  /* 0xfffff00c021b7981 */ /* 0x000f62000c1e9900 */
[----:B------:R-:W-:Y:S01]  /*0380*/  MOV R4, UR6 ;  /* 0x0000000600047c02 */ /* 0x000fe20008000f00 */
[----:B------:R-:W-:-:S02]  /*0390*/  IMAD.U32 R5, RZ, RZ, UR7 ;  /* 0x00000007ff057e24 */ /* 0x000fc4000f8e00ff */
[----:B------:R-:W5:Y:S02]  /*03a0*/  LDG.E.CONSTANT R29, desc[UR12][R2.64+-0xc] ;  /* 0xfffff40c021d7981 */ /* 0x000f64000c1e9900 */
[----:B------:R-:W-:Y:S02]  /*03b0*/  IMAD.WIDE R4, R15, 0x4, R4 ;  /* 0x000000040f047825 */ /* 0x000fe400078e0204 */
[----:B------:R-:W5:Y:S04]  /*03c0*/  LDG.E.CONSTANT R18, desc[UR12][R2.64+-0x8] ;  /* 0xfffff80c02127981 */ /* 0x000f68000c1e9900 */
[----:B------:R-:W5:Y:S04]  /*03d0*/  LDG.E.CONSTANT R20, desc[UR12][R2.64+-0x4] ;  /* 0xfffffc0c02147981 */ /* 0x000f68000c1e9900 */
[----:B------:R-:W5:Y:S04]  /*03e0*/  LDG.E.CONSTANT R22, desc[UR12][R2.64] ;  /* 0x0000000c02167981 */ /* 0x000f68000c1e9900 */
[----:B------:R-:W5:Y:S04]  /*03f0*/  LDG.E.CONSTANT R24, desc[UR12][R2.64+0x4] ;  /* 0x0000040c02187981 */ /* 0x000f68000c1e9900 */
[----:B------:R-:W5:Y:S04]  /*0400*/  LDG.E.CONSTANT R26, desc[UR12][R2.64+0x8] ;  /* 0x0000080c021a7981 */ /* 0x000f68000c1e9900 */
[----:B--2---:R0:W-:Y:S04]  /*0410*/  STG.E desc[UR12][R4.64+-0x20], R19 ;  /* 0xffffe01304007986 */ /* 0x0041e8000c10190c */
[----:B---3--:R1:W-:Y:S04]  /*0420*/  STG.E desc[UR12][R4.64+-0x1c], R21 ;  /* 0xffffe41504007986 */ /* 0x0083e8000c10190c */
[----:B----4-:R2:W-:Y:S04]  /*0430*/  STG.E desc[UR12][R4.64+-0x18], R23 ;  /* 0xffffe81704007986 */ /* 0x0105e8000c10190c */
[----:B-----5:R3:W-:Y:S04]  /*0440*/  STG.E desc[UR12][R4.64+-0x14], R25 ;  /* 0xffffec1904007986 */ /* 0x0207e8000c10190c */
[----:B------:R4:W-:Y:S04]  /*0450*/  STG.E desc[UR12][R4.64+-0x10], R27 ;  /* 0xfffff01b04007986 */ /* 0x0009e8000c10190c */
[----:B0-----:R-:W5:Y:S04]  /*0460*/  LDG.E.CONSTANT R19, desc[UR12][R2.64+0xc] ;  /* 0x00000c0c02137981 */ /* 0x001f68000c1e9900 */
[----:B-1----:R-:W5:Y:S04]  /*0470*/  LDG.E.CONSTANT R21, desc[UR12][R2.64+0x10] ;  /* 0x0000100c02157981 */ /* 0x002f68000c1e9900 */
[----:B--2---:R-:W2:Y:S04]  /*0480*/  LDG.E.CONSTANT R23, desc[UR12][R2.64+0x14] ;  /* 0x0000140c02177981 */ /* 0x004ea8000c1e9900 */
[----:B---3--:R-:W3:Y:S04]  /*0490*/  LDG.E.CONSTANT R25, desc[UR12][R2.64+0x18] ;  /* 0x0000180c02197981 */ /* 0x008ee8000c1e9900 */
[----:B----4-:R-:W4:Y:S01]  /*04a0*/  LDG.E.CONSTANT R27, desc[UR12][R2.64+0x1c] ;  /* 0x00001c0c021b7981 */ /* 0x010f22000c1e9900 */
[----:B------:R-:W-:-:S03]  /*04b0*/  IADD3 R14, PT, PT, R14, 0x10, RZ ;  /* 0x000000100e0e7810 */ /* 0x000fc60007ffe0ff */
[----:B------:R0:W-:Y:S04]  /*04c0*/  STG.E desc[UR12][R4.64+-0xc], R29 ;  /* 0xfffff41d04007986 */ /* 0x0001e8000c10190c */
[----:B------:R0:W-:Y:S04]  /*04d0*/  STG.E desc[UR12][R4.64+-0x8], R18 ;  /* 0xfffff81204007986 */ /* 0x0001e8000c10190c */
[----:B------:R0:W-:Y:S04]  /*04e0*/  STG.E desc[UR12][R4.64+-0x4], R20 ;  /* 0xfffffc1404007986 */ /* 0x0001e8000c10190c */
[----:B------:R0:W-:Y:S04]  /*04f0*/  STG.E desc[UR12][R4.64], R22 ;  /* 0x0000001604007986 */ /* 0x0001e8000c10190c */
[----:B------:R0:W-:Y:S04]  /*0500*/  STG.E desc[UR12][R4.64+0x4], R24 ;  /* 0x0000041804007986 */ /* 0x0001e8000c10190c */
[----:B------:R0:W-:Y:S01]  /*0510*/  STG.E desc[UR12][R4.64+0x8], R26 ;  /* 0x0000081a04007986 */ /* 0x0001e2000c10190c */
[----:B------:R-:W-:Y:S01]  /*0520*/  ISETP.NE.AND P1, PT, R14, RZ, PT ;  /* 0x000000ff0e00720c */ /* 0x000fe20003f25270 */
[----:B------:R-:W-:Y:S01]  /*0530*/  VIADD R13, R13, 0x10 ;  /* 0x000000100d0d7836 */ /* 0x000fe20000000000 */
[----:B------:R-:W-:Y:S01]  /*0540*/  IADD3 R15, PT, PT, R15, 0x10, RZ ;  /* 0x000000100f0f7810 */ /* 0x000fe20007ffe0ff */
[----:B-----5:R0:W-:Y:S04]  /*0550*/  STG.E desc[UR12][R4.64+0xc], R19 ;  /* 0x00000c1304007986 */ /* 0x0201e8000c10190c */
[----:B------:R0:W-:Y:S04]  /*0560*/  STG.E desc[UR12][R4.64+0x10], R21 ;  /* 0x0000101504007986 */ /* 0x0001e8000c10190c */
[----:B--2---:R0:W-:Y:S04]  /*0570*/  STG.E desc[UR12][R4.64+0x14], R23 ;  /* 0x0000141704007986 */ /* 0x0041e8000c10190c */
[----:B---3--:R0:W-:Y:S04]  /*0580*/  STG.E desc[UR12][R4.64+0x18], R25 ;  /* 0x0000181904007986 */ /* 0x0081e8000c10190c */
[----:B----4-:R0:W-:Y:S01]  /*0590*/  STG.E desc[UR12][R4.64+0x1c], R27 ;  /* 0x00001c1b04007986 */ /* 0x0101e2000c10190c */
[----:B------:R-:W-:Y:S05]  /*05a0*/  @P1 BRA `(.L_x_8) ;  /* 0xfffffffc00541947 */ /* 0x000fea000383ffff */
[----:B------:R-:W-:-:S07]  /*05b0*/  IMAD.MOV.U32 R2, RZ, RZ, R9 ;  /* 0x000000ffff027224 */ /* 0x000fce00078e0009 */
.L_x_7:
[----:B------:R-:W-:-:S13]  /*05c0*/  ISETP.NE.AND P1, PT, R17, RZ, PT ;  /* 0x000000ff1100720c */ /* 0x000fda0003f25270 */
[----:B------:R-:W-:Y:S05]  /*05d0*/  @!P1 BRA `(.L_x_9) ;  /* 0x0000000000fc9947 */ /* 0x000fea0003800000 */
[----:B------:R-:W-:Y:S02]  /*05e0*/  IADD3 R3, PT, PT, R17, -0x1, RZ ;  /* 0xffffffff11037810 */ /* 0x000fe40007ffe0ff */
[----:B------:R-:W-:Y:S02]  /*05f0*/  ISETP.NE.AND P2, PT, R16, RZ, PT ;  /* 0x000000ff1000720c */ /* 0x000fe40003f45270 */
[----:B------:R-:W-:-:S13]  /*0600*/  ISETP.GE.U32.AND P1, PT, R3, 0x7, PT ;  /* 0x000000070300780c */ /* 0x000fda0003f26070 */
[----:B------:R-:W-:Y:S05]  /*0610*/  @!P1 BRA `(.L_x_10) ;  /* 0x00000000005c9947 */ /* 0x000fea0003800000 */
[----:B------:R-:W1:Y:S01]  /*0620*/  LDC.64 R14, c[0x0][0x390] ;  /* 0x0000e400ff0e7b82 */ /* 0x000e620000000a00 */
[----:B------:R-:W-:-:S07]  /*0630*/  IMAD.IADD R3, R12, 0x1, R2 ;  /* 0x000000010c037824 */ /* 0x000fce00078e0202 */
[----:B0-----:R-:W0:Y:S01]  /*0640*/  LDC.64 R4, c[0x0][0x3a0] ;  /* 0x0000e800ff047b82 */ /* 0x001e220000000a00 */
[----:B-1----:R-:W-:-:S05]  /*0650*/  IMAD.WIDE R14, R3, 0x4, R14 ;  /* 0x00000004030e7825 */ /* 0x002fca00078e020e */
[----:B------:R-:W2:Y:S04]  /*0660*/  LDG.E.CONSTANT R3, desc[UR12][R14.64] ;  /* 0x0000000c0e037981 */ /* 0x000ea8000c1e9900 */
[----:B------:R-:W3:Y:S04]  /*0670*/  LDG.E.CONSTANT R19, desc[UR12][R14.64+0x4] ;  /* 0x0000040c0e137981 */ /* 0x000ee8000c1e9900 */
[----:B------:R-:W4:Y:S04]  /*0680*/  LDG.E.CONSTANT R21, desc[UR12][R14.64+0x8] ;  /* 0x0000080c0e157981 */ /* 0x000f28000c1e9900 */
[----:B------:R-:W5:Y:S04]  /*0690*/  LDG.E.CONSTANT R23, desc[UR12][R14.64+0xc] ;  /* 0x00000c0c0e177981 */ /* 0x000f68000c1e9900 */
[----:B------:R-:W5:Y:S04]  /*06a0*/  LDG.E.CONSTANT R25, desc[UR12][R14.64+0x10] ;  /* 0x0000100c0e197981 */ /* 0x000f68000c1e9900 */
[----:B------:R-:W5:Y:S04]  /*06b0*/  LDG.E.CONSTANT R27, desc[UR12][R14.64+0x14] ;  /* 0x0000140c0e1b7981 */ /* 0x000f68000c1e9900 */
[----:B------:R-:W5:Y:S04]  /*06c0*/  LDG.E.CONSTANT R29, desc[UR12][R14.64+0x18] ;  /* 0x0000180c0e1d7981 */ /* 0x000f68000c1e9900 */
[----:B------:R-:W5:Y:S01]  /*06d0*/  LDG.E.CONSTANT R18, desc[UR12][R14.64+0x1c] ;  /* 0x00001c0c0e127981 */ /* 0x000f62000c1e9900 */
[----:B------:R-:W-:Y:S01]  /*06e0*/  IADD3 R13, PT, PT, R11, R2, RZ ;  /* 0x000000020b0d7210 */ /* 0x000fe20007ffe0ff */
[----:B------:R-:W-:-:S04]  /*06f0*/  VIADD R2, R2, 0x8 ;  /* 0x0000000802027836 */ /* 0x000fc80000000000 */
[----:B0-----:R-:W-:-:S05]  /*0700*/  IMAD.WIDE R4, R13, 0x4, R4 ;  /* 0x000000040d047825 */ /* 0x001fca00078e0204 */
[----:B--2---:R1:W-:Y:S04]  /*0710*/  STG.E desc[UR12][R4.64], R3 ;  /* 0x0000000304007986 */ /* 0x0043e8000c10190c */
[----:B---3--:R1:W-:Y:S04]  /*0720*/  STG.E desc[UR12][R4.64+0x4], R19 ;  /* 0x0000041304007986 */ /* 0x0083e8000c10190c */
[----:B----4-:R1:W-:Y:S04]  /*0730*/  STG.E desc[UR12][R4.64+0x8], R21 ;  /* 0x0000081504007986 */ /* 0x0103e8000c10190c */
[----:B-----5:R1:W-:Y:S04]  /*0740*/  STG.E desc[UR12][R4.64+0xc], R23 ;  /* 0x00000c1704007986 */ /* 0x0203e8000c10190c */
[----:B------:R1:W-:Y:S04]  /*0750*/  STG.E desc[UR12][R4.64+0x10], R25 ;  /* 0x0000101904007986 */ /* 0x0003e8000c10190c */
[----:B------:R1:W-:Y:S04]  /*0760*/  STG.E desc[UR12][R4.64+0x14], R27 ;  /* 0x0000141b04007986 */ /* 0x0003e8000c10190c */
[----:B------:R1:W-:Y:S04]  /*0770*/  STG.E desc[UR12][R4.64+0x18], R29 ;  /* 0x0000181d04007986 */ /* 0x0003e8000c10190c */
[----:B------:R1:W-:Y:S02]  /*0780*/  STG.E desc[UR12][R4.64+0x1c], R18 ;  /* 0x00001c1204007986 */ /* 0x0003e4000c10190c */
.L_x_10:
[----:B------:R-:W-:Y:S05]  /*0790*/  @!P2 BRA `(.L_x_9) ;  /* 0x00000000008ca947 */ /* 0x000fea0003800000 */
[----:B-1----:R-:W-:Y:S02]  /*07a0*/  IADD3 R3, PT, PT, R16, -0x1, RZ ;  /* 0xffffffff10037810 */ /* 0x002fe40007ffe0ff */
        /* <DEDUP_REMOVED lines=10> */
[----:B------:R-:W5:Y:S01]  /*0850*/  LDG.E.CONSTANT R23, desc[UR12][R14.64+0xc] ;  /* 0x00000c0c0e177981 */ /* 0x000f62000c1e9900 */
[----:B------:R-:W-:Y:S01]  /*0860*/  IADD3 R13, PT, PT, R11, R2, RZ ;  /* 0x000000020b0d7210 */ /* 0x000fe20007ffe0ff */
[----:B------:R-:W-:-:S04]  /*0870*/  VIADD R2, R2, 0x4 ;  /* 0x0000000402027836 */ /* 0x000fc80000000000 */
[----:B0-----:R-:W-:-:S05]  /*0880*/  IMAD.WIDE R4, R13, 0x4, R4 ;  /* 0x000000040d047825 */ /* 0x001fca00078e0204 */
[----:B--2---:R1:W-:Y:S04]  /*0890*/  STG.E desc[UR12][R4.64], R3 ;  /* 0x0000000304007986 */ /* 0x0043e8000c10190c */
[----:B---3--:R1:W-:Y:S04]  /*08a0*/  STG.E desc[UR12][R4.64+0x4], R19 ;  /* 0x0000041304007986 */ /* 0x0083e8000c10190c */
[----:B----4-:R1:W-:Y:S04]  /*08b0*/  STG.E desc[UR12][R4.64+0x8], R21 ;  /* 0x0000081504007986 */ /* 0x0103e8000c10190c */
[----:B-----5:R1:W-:Y:S02]  /*08c0*/  STG.E desc[UR12][R4.64+0xc], R23 ;  /* 0x00000c1704007986 */ /* 0x0203e4000c10190c */
.L_x_11:
[----:B------:R-:W-:Y:S05]  /*08d0*/  @!P2 BRA `(.L_x_9) ;  /* 0x00000000003ca947 */ /* 0x000fea0003800000 */
[----:B01----:R-:W0:Y:S01]  /*08e0*/  LDC.64 R4, c[0x0][0x390] ;  /* 0x0000e400ff047b82 */ /* 0x003e220000000a00 */
[----:B------:R-:W-:-:S07]  /*08f0*/  IADD3 R3, PT, PT, R12, R2, RZ ;  /* 0x000000020c037210 */ /* 0x000fce0007ffe0ff */
[----:B------:R-:W1:Y:S01]  /*0900*/  LDC.64 R12, c[0x0][0x3a0] ;  /* 0x0000e800ff0c7b82 */ /* 0x000e620000000a00 */
[----:B0-----:R-:W-:-:S05]  /*0910*/  IMAD.WIDE R4, R3, 0x4, R4 ;  /* 0x0000000403047825 */ /* 0x001fca00078e0204 */
[----:B------:R-:W2:Y:S01]  /*0920*/  LDG.E.CONSTANT R15, desc[UR12][R4.64] ;  /* 0x0000000c040f7981 */ /* 0x000ea2000c1e9900 */
[----:B------:R-:W-:Y:S01]  /*0930*/  IMAD.IADD R3, R11, 0x1, R2 ;  /* 0x000000010b037824 */ /* 0x000fe200078e0202 */
[----:B------:R-:W-:-:S03]  /*0940*/  ISETP.NE.AND P1, PT, R8, 0x1, PT ;  /* 0x000000010800780c */ /* 0x000fc60003f25270 */
[----:B-1----:R-:W-:-:S05]  /*0950*/  IMAD.WIDE R2, R3, 0x4, R12 ;  /* 0x0000000403027825 */ /* 0x002fca00078e020c */
[----:B--2---:R2:W-:Y:S05]  /*0960*/  STG.E desc[UR12][R2.64], R15 ;  /* 0x0000000f02007986 */ /* 0x0045ea000c10190c */
[----:B------:R-:W-:Y:S05]  /*0970*/  @!P1 BRA `(.L_x_9) ;  /* 0x0000000000149947 */ /* 0x000fea0003800000 */
[----:B------:R-:W-:Y:S01]  /*0980*/  ISETP.NE.AND P1, PT, R8, 0x2, PT ;  /* 0x000000020800780c */ /* 0x000fe20003f25270 */
[----:B------:R-:W3:-:S12]  /*0990*/  LDG.E.CONSTANT R11, desc[UR12][R4.64+0x4] ;  /* 0x0000040c040b7981 */ /* 0x000ed8000c1e9900 */
[----:B------:R-:W4:Y:S04]  /*09a0*/  @P1 LDG.E.CONSTANT R13, desc[UR12][R4.64+0x8] ;  /* 0x0000080c040d1981 */ /* 0x000f28000c1e9900 */
[----:B---3--:R3:W-:Y:S04]  /*09b0*/  STG.E desc[UR12][R2.64+0x4], R11 ;  /* 0x0000040b02007986 */ /* 0x0087e8000c10190c */
[----:B----4-:R3:W-:Y:S02]  /*09c0*/  @P1 STG.E desc[UR12][R2.64+0x8], R13 ;  /* 0x0000080d02001986 */ /* 0x0107e4000c10190c */
.L_x_9:
[----:B------:R-:W-:Y:S05]  /*09d0*/  @!P0 BRA `(.L_x_12) ;  /* 0xfffffff800048947 */ /* 0x000fea000383ffff */
.L_x_6:
[----:B------:R-:W-:Y:S05]  /*09e0*/  BSYNC.RECONVERGENT B0 ;  /* 0x0000000000007941 */ /* 0x000fea0003800200 */
.L_x_5:
[----:B------:R-:W4:Y:S01]  /*09f0*/  LDCU UR5, c[0x0][0x370] ;  /* 0x00006e00ff0577ac */ /* 0x000f220008000800 */
[----:B------:R-:W5:Y:S01]  /*0a00*/  LDCU UR10, c[0x0][0x380] ;  /* 0x00007000ff0a77ac */ /* 0x000f620008000800 */
[----:B----4-:R-:W-:-:S04]  /*0a10*/  UIADD3 UR4, UPT, UPT, UR5, UR4, URZ ;  /* 0x0000000405047290 */ /* 0x010fc8000fffe0ff */
[----:B-----5:R-:W-:-:S09]  /*0a20*/  UISETP.GE.AND UP0, UPT, UR4, UR10, UPT ;  /* 0x0000000a0400728c */ /* 0x020fd2000bf06270 */
[----:B------:R-:W-:Y:S05]  /*0a30*/  BRA.U !UP0, `(.L_x_13) ;  /* 0xfffffff508d87547 */ /* 0x000fea000b83ffff */
[----:B------:R-:W-:Y:S05]  /*0a40*/  EXIT ;  /* 0x000000000000794d */ /* 0x000fea0003800000 */
.L_x_14:
        /* <DEDUP_REMOVED lines=11> */
.L_x_87:


//--------------------- .text._Z27farthestpointsamplingKerneliiiiPKfPfPi --------------------------
	.section	.text._Z27farthestpointsamplingKerneliiiiPKfPfPi,"ax",@progbits
	.align	128
        .global         _Z27farthestpointsamplingKerneliiiiPKfPfPi
        .type           _Z27farthestpointsamplingKerneliiiiPKfPfPi,@function
        .size           _Z27farthestpointsamplingKerneliiiiPKfPfPi,(.L_x_88 - _Z27farthestpointsamplingKerneliiiiPKfPfPi)
        .other          _Z27farthestpointsamplingKerneliiiiPKfPfPi,@"STO_CUDA_ENTRY STV_DEFAULT"
_Z27farthestpointsamplingKerneliiiiPKfPfPi:
.text._Z27farthestpointsamplingKerneliiiiPKfPfPi:
[----:B------:R-:W-:Y:S08]  /*0000*/  LDC R1, c[0x0][0x37c] ;  /* 0x0000df00ff017b82 */ /* 0x000ff00000000800 */
[----:B------:R-:W0:Y:S02]  /*0010*/  LDC R0, c[0x0][0x38c] ;  /* 0x0000e300ff007b82 */ /* 0x000e240000000800 */
[----:B0-----:R-:W-:-:S13]  /*0020*/  ISETP.GE.AND P0, PT, R0, 0x1, PT ;  /* 0x000000010000780c */ /* 0x001fda0003f06270 */
[----:B------:R-:W-:Y:S05]  /*0030*/  @!P0 EXIT ;  /* 0x000000000000894d */ /* 0x000fea0003800000 */
[----:B------:R-:W0:Y:S08]  /*0040*/  S2UR UR5, SR_CTAID.X ;  /* 0x00000000000579c3 */ /* 0x000e300000002500 */
[----:B------:R-:W0:Y:S02]  /*0050*/  LDC R0, c[0x0][0x380] ;  /* 0x0000e000ff007b82 */ /* 0x000e240000000800 */
[----:B0-----:R-:W-:-:S13]  /*0060*/  ISETP.LE.AND P0, PT, R0, UR5, PT ;  /* 0x0000000500007c0c */ /* 0x001fda000bf03270 */
[----:B------:R-:W-:Y:S05]  /*0070*/  @P0 EXIT ;  /* 0x000000000000094d */ /* 0x000fea0003800000 */
[----:B------:R-:W0:Y:S01]  /*0080*/  S2R R0, SR_TID.X ;  /* 0x0000000000007919 */ /* 0x000e220000002100 */
[----:B------:R-:W0:Y:S01]  /*0090*/  LDC R3, c[0x0][0x384] ;  /* 0x0000e100ff037b82 */ /* 0x000e220000000800 */
[----:B------:R-:W1:Y:S01]  /*00a0*/  LDCU UR12, c[0x0][0x360] ;  /* 0x00006c00ff0c77ac */ /* 0x000e620008000800 */
[----:B------:R-:W2:Y:S06]  /*00b0*/  LDCU.64 UR14, c[0x0][0x358] ;  /* 0x00006b00ff0e77ac */ /* 0x000eac0008000a00 */
[----:B------:R-:W3:Y:S01]  /*00c0*/  LDC R6, c[0x0][0x388] ;  /* 0x0000e200ff067b82 */ /* 0x000ee20000000800 */
[----:B------:R-:W-:Y:S01]  /*00d0*/  UMOV UR8, UR5 ;  /* 0x0000000500087c82 */ /* 0x000fe20008000000 */
[----:B------:R-:W-:Y:S01]  /*00e0*/  UMOV UR7, UR5 ;  /* 0x0000000500077c82 */ /* 0x000fe20008000000 */
[C---:B0-----:R-:W-:Y:S01]  /*00f0*/  IMAD R0, R3.reuse, UR5, R0 ;  /* 0x0000000503007c24 */ /* 0x041fe2000f8e0200 */
[C---:B---3--:R-:W-:Y:S01]  /*0100*/  LOP3.LUT R4, R6.reuse, 0x3, RZ, 0xc0, !PT ;  /* 0x0000000306047812 */ /* 0x048fe200078ec0ff */
[----:B------:R-:W-:Y:S01]  /*0110*/  IMAD R2, R3, R6, RZ ;  /* 0x0000000603027224 */ /* 0x000fe200078e02ff */
[----:B------:R-:W-:-:S02]  /*0120*/  LOP3.LUT R3, R6, 0x7, RZ, 0xc0, !PT ;  /* 0x0000000706037812 */ /* 0x000fc400078ec0ff */
[----:B-12---:R-:W-:-:S07]  /*0130*/  LOP3.LUT R5, R6, 0x7ffffff8, RZ, 0xc0, !PT ;  /* 0x7ffffff806057812 */ /* 0x006fce00078ec0ff */
.L_x_37:
[----:B0-----:R-:W0:Y:S01]  /*0140*/  S2R R6, SR_TID.X ;  /* 0x0000000000067919 */ /* 0x001e220000002100 */
[----:B-1----:R-:W1:Y:S01]  /*0150*/  LDC R12, c[0x0][0x384] ;  /* 0x0000e100ff0c7b82 */ /* 0x002e620000000800 */
[----:B------:R-:W-:Y:S01]  /*0160*/  BSSY.RECONVERGENT B0, `(.L_x_15) ;  /* 0x0000012000007945 */ /* 0x000fe20003800200 */
[C---:B0-----:R-:W-:Y:S02]  /*0170*/  ISETP.NE.AND P0, PT, R6.reuse, RZ, PT ;  /* 0x000000ff0600720c */ /* 0x041fe40003f05270 */
[----:B-1----:R-:W-:-:S11]  /*0180*/  ISETP.GE.AND P1, PT, R6, R12, PT ;  /* 0x0000000c0600720c */ /* 0x002fd60003f26270 */
[----:B------:R-:W0:Y:S08]  /*0190*/  @!P0 LDC R7, c[0x0][0x38c] ;  /* 0x0000e300ff078b82 */ /* 0x000e300000000800 */
[----:B--2---:R-:W1:Y:S01]  /*01a0*/  @!P0 LDC.64 R8, c[0x0][0x3a0] ;  /* 0x0000e800ff088b82 */ /* 0x004e620000000a00 */
[----:B0-----:R-:W-:-:S04]  /*01b0*/  @!P0 IMAD R7, R7, UR5, RZ ;  /* 0x0000000507078c24 */ /* 0x001fc8000f8e02ff */
[----:B-1----:R-:W-:-:S05]  /*01c0*/  @!P0 IMAD.WIDE R8, R7, 0x4, R8 ;  /* 0x0000000407088825 */ /* 0x002fca00078e0208 */
[----:B------:R0:W-:Y:S01]  /*01d0*/  @!P0 STG.E desc[UR14][R8.64], RZ ;  /* 0x000000ff08008986 */ /* 0x0001e2000c10190e */
[----:B------:R-:W-:Y:S05]  /*01e0*/  @P1 BRA `(.L_x_16) ;  /* 0x0000000000241947 */ /* 0x000fea0003800000 */
[----:B------:R-:W1:Y:S01]  /*01f0*/  LDC.64 R10, c[0x0][0x398] ;  /* 0x0000e600ff0a7b82 */ /* 0x000e620000000a00 */
[----:B------:R-:W-:Y:S01]  /*0200*/  MOV R7, R6 ;  /* 0x0000000600077202 */ /* 0x000fe20000000f00 */
[----:B------:R-:W-:-:S07]  /*0210*/  IMAD.MOV.U32 R13, RZ, RZ, 0x7e967699 ;  /* 0x7e967699ff0d7424 */ /* 0x000fce00078e00ff */
.L_x_17:
[----:B0-2---:R-:W-:Y:S01]  /*0220*/  IMAD R9, R12, UR7, R7 ;  /* 0x000000070c097c24 */ /* 0x005fe2000f8e0207 */
[----:B------:R-:W-:-:S03]  /*0230*/  IADD3 R7, PT, PT, R7, UR12, RZ ;  /* 0x0000000c07077c10 */ /* 0x000fc6000fffe0ff */
[----:B-1----:R-:W-:Y:S01]  /*0240*/  IMAD.WIDE.U32 R8, R9, 0x4, R10 ;  /* 0x0000000409087825 */ /* 0x002fe200078e000a */
[----:B------:R-:W-:-:S04]  /*0250*/  ISETP.GE.AND P0, PT, R7, R12, PT ;  /* 0x0000000c0700720c */ /* 0x000fc80003f06270 */
[----:B------:R2:W-:Y:S09]  /*0260*/  STG.E desc[UR14][R8.64], R13 ;  /* 0x0000000d08007986 */ /* 0x0005f2000c10190e */
[----:B------:R-:W-:Y:S05]  /*0270*/  @!P0 BRA `(.L_x_17) ;  /* 0xfffffffc00e88947 */ /* 0x000fea000383ffff */
.L_x_16:
[----:B------:R-:W-:Y:S05]  /*0280*/  BSYNC.RECONVERGENT B0 ;  /* 0x0000000000007941 */ /* 0x000fea0003800200 */
.L_x_15:
[----:B------:R-:W1:Y:S01]  /*0290*/  LDCU UR4, c[0x0][0x384] ;  /* 0x00007080ff0477ac */ /* 0x000e620008000800 */
[----:B------:R-:W-:Y:S01]  /*02a0*/  BSSY.RECONVERGENT B0, `(.L_x_18) ;  /* 0x0000016000007945 */ /* 0x000fe20003800200 */
[----:B------:R-:W3:Y:S01]  /*02b0*/  LDCU UR6, c[0x0][0x388] ;  /* 0x00007100ff0677ac */ /* 0x000ee20008000800 */
[----:B-1----:R-:W-:-:S04]  /*02c0*/  UISETP.LT.AND UP0, UPT, UR4, 0xc00, UPT ;  /* 0x00000c000400788c */ /* 0x002fc8000bf01270 */
[----:B------:R-:W-:-:S04]  /*02d0*/  USEL UR4, UR4, 0xc00, UP0 ;  /* 0x00000c0004047887 */ /* 0x000fc80008000000 */
[----:B---3--:R-:W-:-:S06]  /*02e0*/  UIMAD UR4, UR4, UR6, URZ ;  /* 0x00000006040472a4 */ /* 0x008fcc000f8e02ff */
[----:B------:R-:W-:-:S13]  /*02f0*/  ISETP.GE.AND P0, PT, R6, UR4, PT ;  /* 0x0000000406007c0c */ /* 0x000fda000bf06270 */
[----:B------:R-:W-:Y:S05]  /*0300*/  @P0 BRA `(.L_x_19) ;  /* 0x00000000003c0947 */ /* 0x000fea0003800000 */
[----:B------:R-:W1:Y:S01]  /*0310*/  S2R R12, SR_CgaCtaId ;  /* 0x00000000000c7919 */ /* 0x000e620000008800 */
[----:B0-2---:R-:W0:Y:S01]  /*0320*/  LDC.64 R8, c[0x0][0x390] ;  /* 0x0000e400ff087b82 */ /* 0x005e220000000a00 */
[----:B------:R-:W-:Y:S01]  /*0330*/  MOV R7, 0x400 ;  /* 0x0000040000077802 */ /* 0x000fe20000000f00 */
[----:B------:R-:W-:-:S04]  /*0340*/  IMAD R14, R2, UR5, RZ ;  /* 0x00000005020e7c24 */ /* 0x000fc8000f8e02ff */
[----:B------:R-:W-:-:S05]  /*0350*/  VIADD R7, R7, 0x1000 ;  /* 0x0000100007077836 */ /* 0x000fca0000000000 */
[----:B-1----:R-:W-:Y:S02]  /*0360*/  LEA R12, R12, R7, 0x18 ;  /* 0x000000070c0c7211 */ /* 0x002fe400078ec0ff */
[----:B------:R-:W-:-:S07]  /*0370*/  MOV R7, R6 ;  /* 0x0000000600077202 */ /* 0x000fce0000000f00 */
.L_x_20:
[----:B------:R-:W-:-:S04]  /*0380*/  IMAD.IADD R11, R14, 0x1, R7 ;  /* 0x000000010e0b7824 */ /* 0x000fc800078e0207 */
[----:B01----:R-:W-:-:S06]  /*0390*/  IMAD.WIDE R10, R11, 0x4, R8 ;  /* 0x000000040b0a7825 */ /* 0x003fcc00078e0208 */
[----:B------:R-:W2:Y:S01]  /*03a0*/  LDG.E.CONSTANT R10, desc[UR14][R10.64] ;  /* 0x0000000e0a0a7981 */ /* 0x000ea2000c1e9900 */
[C---:B------:R-:W-:Y:S01]  /*03b0*/  LEA R13, R7.reuse, R12, 0x2 ;  /* 0x0000000c070d7211 */ /* 0x040fe200078e10ff */
[----:B------:R-:W-:-:S05]  /*03c0*/  VIADD R7, R7, UR12 ;  /* 0x0000000c07077c36 */ /* 0x000fca0008000000 */
[----:B------:R-:W-:Y:S01]  /*03d0*/  ISETP.GE.AND P0, PT, R7, UR4, PT ;  /* 0x0000000407007c0c */ /* 0x000fe2000bf06270 */
[----:B--2---:R1:W-:-:S12]  /*03e0*/  STS [R13], R10 ;  /* 0x0000000a0d007388 */ /* 0x0043d80000000800 */
[----:B------:R-:W-:Y:S05]  /*03f0*/  @!P0 BRA `(.L_x_20) ;  /* 0xfffffffc00e08947 */ /* 0x000fea000383ffff */
.L_x_19:
[----:B------:R-:W-:Y:S05]  /*0400*/  BSYNC.RECONVERGENT B0 ;  /* 0x0000000000007941 */ /* 0x000fea0003800200 */
.L_x_18:
[----:B------:R-:W3:Y:S02]  /*0410*/  LDCU UR4, c[0x0][0x38c] ;  /* 0x00007180ff0477ac */ /* 0x000ee40008000800 */
[----:B---3--:R-:W-:Y:S01]  /*0420*/  UISETP.NE.AND UP0, UPT, UR4, 0x1, UPT ;  /* 0x000000010400788c */ /* 0x008fe2000bf05270 */
[----:B------:R-:W-:Y:S08]  /*0430*/  BAR.SYNC.DEFER_BLOCKING 0x0 ;  /* 0x0000000000007b1d */ /* 0x000ff00000010000 */
[----:B------:R-:W-:Y:S05]  /*0440*/  BRA.U !UP0, `(.L_x_21) ;  /* 0x0000000d08547547 */ /* 0x000fea000b800000 */
[----:B------:R-:W-:Y:S02]  /*0450*/  HFMA2 R12, -RZ, RZ, 0, 0 ;  /* 0x00000000ff0c7431 */ /* 0x000fe400000001ff */
[----:B------:R-:W-:Y:S02]  /*0460*/  IMAD R7, R2, UR5, RZ ;  /* 0x0000000502077c24 */ /* 0x000fe4000f8e02ff */
[----:B0-2---:R-:W-:-:S07]  /*0470*/  IMAD.MOV.U32 R8, RZ, RZ, 0x1 ;  /* 0x00000001ff087424 */ /* 0x005fce00078e00ff */
.L_x_36:
[----:B------:R-:W0:Y:S01]  /*0480*/  LDCU UR4, c[0x0][0x384] ;  /* 0x00007080ff0477ac */ /* 0x000e220008000800 */
[----:B------:R-:W-:Y:S01]  /*0490*/  BSSY.RECONVERGENT B0, `(.L_x_22) ;  /* 0x0000096000007945 */ /* 0x000fe20003800200 */
[----:B------:R-:W-:Y:S01]  /*04a0*/  MOV R9, 0xbf800000 ;  /* 0xbf80000000097802 */ /* 0x000fe20000000f00 */
[----:B-1----:R-:W-:Y:S01]  /*04b0*/  IMAD.MOV.U32 R10, RZ, RZ, RZ ;  /* 0x000000ffff0a7224 */ /* 0x002fe200078e00ff */
[----:B------:R-:W1:Y:S01]  /*04c0*/  LDCU UR6, c[0x0][0x384] ;  /* 0x00007080ff0677ac */ /* 0x000e620008000800 */
[----:B0-----:R-:W-:-:S13]  /*04d0*/  ISETP.GE.AND P0, PT, R6, UR4, PT ;  /* 0x0000000406007c0c */ /* 0x001fda000bf06270 */
[----:B-1----:R-:W-:Y:S05]  /*04e0*/  @P0 BRA `(.L_x_23) ;  /* 0x0000000800400947 */ /* 0x002fea0003800000 */
[----:B------:R-:W0:Y:S02]  /*04f0*/  LDCU UR4, c[0x0][0x388] ;  /* 0x00007100ff0477ac */ /* 0x000e240008000800 */
[----:B0-----:R-:W-:Y:S02]  /*0500*/  UISETP.GT.AND UP0, UPT, UR4, URZ, UPT ;  /* 0x000000ff0400728c */ /* 0x001fe4000bf04270 */
[----:B------:R-:W-:-:S07]  /*0510*/  IMAD R11, R12, UR4, R7 ;  /* 0x000000040c0b7c24 */ /* 0x000fce000f8e0207 */
[----:B------:R-:W-:Y:S05]  /*0520*/  BRA.U UP0, `(.L_x_24) ;  /* 0x0000000100507547 */ /* 0x000fea000b800000 */
[----:B------:R-:W0:Y:S01]  /*0530*/  LDC.64 R12, c[0x0][0x398] ;  /* 0x0000e600ff0c7b82 */ /* 0x000e220000000a00 */
[----:B------:R-:W-:Y:S01]  /*0540*/  HFMA2 R9, -RZ, RZ, -1.875, 0 ;  /* 0xbf800000ff097431 */ /* 0x000fe200000001ff */
[----:B------:R-:W-:Y:S01]  /*0550*/  BSSY.RECONVERGENT B1, `(.L_x_25) ;  /* 0x0000010000017945 */ /* 0x000fe20003800200 */
[----:B------:R-:W-:Y:S01]  /*0560*/  MOV R11, R0 ;  /* 0x00000000000b7202 */ /* 0x000fe20000000f00 */
[----:B------:R-:W-:Y:S02]  /*0570*/  IMAD.MOV.U32 R10, RZ, RZ, RZ ;  /* 0x000000ffff0a7224 */ /* 0x000fe400078e00ff */
[----:B------:R-:W-:-:S07]  /*0580*/  IMAD.MOV.U32 R17, RZ, RZ, R6 ;  /* 0x000000ffff117224 */ /* 0x000fce00078e0006 */
.L_x_26:
[----:B0-----:R-:W-:-:S05]  /*0590*/  IMAD.WIDE.U32 R14, R11, 0x4, R12 ;  /* 0x000000040b0e7825 */ /* 0x001fca00078e000c */
[----:B------:R-:W2:Y:S01]  /*05a0*/  LDG.E R16, desc[UR14][R14.64] ;  /* 0x0000000e0e107981 */ /* 0x000ea2000c1e1900 */
[----:B------:R-:W-:Y:S01]  /*05b0*/  VIADD R11, R11, UR12 ;  /* 0x0000000c0b0b7c36 */ /* 0x000fe20008000000 */
[----:B--2---:R-:W-:-:S04]  /*05c0*/  FMNMX R18, RZ, R16, PT ;  /* 0x00000010ff127209 */ /* 0x004fc80003800000 */
[----:B------:R-:W-:-:S13]  /*05d0*/  FSETP.NEU.AND P0, PT, R18, R16, PT ;  /* 0x000000101200720b */ /* 0x000fda0003f0d000 */
[----:B------:R1:W-:Y:S01]  /*05e0*/  @P0 STG.E desc[UR14][R14.64], R18 ;  /* 0x000000120e000986 */ /* 0x0003e2000c10190e */
[----:B------:R-:W-:-:S04]  /*05f0*/  FSETP.GT.AND P0, PT, R18, R9, PT ;  /* 0x000000091200720b */ /* 0x000fc80003f04000 */
[C---:B------:R-:W-:Y:S02]  /*0600*/  SEL R10, R17.reuse, R10, P0 ;  /* 0x0000000a110a7207 */ /* 0x040fe40000000000 */
[----:B------:R-:W-:Y:S02]  /*0610*/  IADD3 R17, PT, PT, R17, UR12, RZ ;  /* 0x0000000c11117c10 */ /* 0x000fe4000fffe0ff */
[----:B------:R-:W-:Y:S02]  /*0620*/  FSEL R9, R18, R9, P0 ;  /* 0x0000000912097208 */ /* 0x000fe40000000000 */
[----:B------:R-:W-:-:S13]  /*0630*/  ISETP.GE.AND P1, PT, R17, UR6, PT ;  /* 0x0000000611007c0c */ /* 0x000fda000bf26270 */
[----:B-1----:R-:W-:Y:S05]  /*0640*/  @!P1 BRA `(.L_x_26) ;  /* 0xfffffffc00d09947 */ /* 0x002fea000383ffff */
[----:B------:R-:W-:Y:S05]  /*0650*/  BSYNC.RECONVERGENT B1 ;  /* 0x0000000000017941 */ /* 0x000fea0003800200 */
.L_x_25:
[----:B------:R-:W-:Y:S05]  /*0660*/  BRA `(.L_x_23) ;  /* 0x0000000400e07947 */ /* 0x000fea0003800000 */
.L_x_24:
[----:B------:R-:W-:Y:S01]  /*0670*/  MOV R10, RZ ;  /* 0x000000ff000a7202 */ /* 0x000fe20000000f00 */
[----:B------:R-:W-:Y:S01]  /*0680*/  IMAD.MOV.U32 R9, RZ, RZ, -0x40800000 ;  /* 0xbf800000ff097424 */ /* 0x000fe200078e00ff */
[----:B------:R-:W-:-:S07]  /*0690*/  MOV R21, R6 ;  /* 0x0000000600157202 */ /* 0x000fce0000000f00 */
.L_x_31:
[----:B------:R-:W0:Y:S08]  /*06a0*/  LDC R20, c[0x0][0x384] ;  /* 0x0000e100ff147b82 */ /* 0x000e300000000800 */
[----:B------:R-:W1:Y:S08]  /*06b0*/  LDC.64 R12, c[0x0][0x398] ;  /* 0x0000e600ff0c7b82 */ /* 0x000e700000000a00 */
[----:B------:R-:W2:Y:S01]  /*06c0*/  LDC R18, c[0x0][0x388] ;  /* 0x0000e200ff127b82 */ /* 0x000ea20000000800 */
[----:B0-----:R-:W-:-:S04]  /*06d0*/  IMAD R15, R20, UR8, R21 ;  /* 0x00000008140f7c24 */ /* 0x001fc8000f8e0215 */
[----:B-1----:R-:W-:-:S05]  /*06e0*/  IMAD.WIDE.U32 R12, R15, 0x4, R12 ;  /* 0x000000040f0c7825 */ /* 0x002fca00078e000c */
[----:B------:R0:W5:Y:S01]  /*06f0*/  LDG.E R22, desc[UR14][R12.64] ;  /* 0x0000000e0c167981 */ /* 0x000162000c1e1900 */
[----:B------:R-:W-:Y:S02]  /*0700*/  ISETP.GE.AND P0, PT, R21, 0xc00, PT ;  /* 0x00000c001500780c */ /* 0x000fe40003f06270 */
[----:B------:R-:W-:Y:S02]  /*0710*/  CS2R R24, SRZ ;  /* 0x0000000000187805 */ /* 0x000fe4000001ff00 */
[----:B--2---:R-:W-:Y:S02]  /*0720*/  ISETP.GE.U32.AND P1, PT, R18, 0x8, PT ;  /* 0x000000081200780c */ /* 0x004fe40003f26070 */
[----:B------:R-:W-:-:S05]  /*0730*/  SEL R23, R7, RZ, P0 ;  /* 0x000000ff07177207 */ /* 0x000fca0000000000 */
[----:B------:R-:W-:-:S06]  /*0740*/  IMAD R23, R21, R18, R23 ;  /* 0x0000001215177224 */ /* 0x000fcc00078e0217 */
[----:B0-----:R-:W-:Y:S05]  /*0750*/  @!P1 BRA `(.L_x_27) ;  /* 0x0000000000a89947 */ /* 0x001fea0003800000 */
[----:B------:R-:W-:-:S07]  /*0760*/  CS2R R24, SRZ ;  /* 0x0000000000187805 */ /* 0x000fce000001ff00 */
.L_x_28:
[----:B------:R-:W0:Y:S01]  /*0770*/  LDC.64 R14, c[0x0][0x390] ;  /* 0x0000e400ff0e7b82 */ /* 0x000e220000000a00 */
[----:B------:R-:W-:Y:S01]  /*0780*/  IMAD.IADD R17, R23, 0x1, R24 ;  /* 0x0000000117117824 */ /* 0x000fe200078e0218 */
[----:B------:R-:W-:-:S03]  /*0790*/  IADD3 R19, PT, PT, R11, R24, RZ ;  /* 0x000000180b137210 */ /* 0x000fc60007ffe0ff */
[----:B0-----:R-:W-:-:S04]  /*07a0*/  IMAD.WIDE R16, R17, 0x4, R14 ;  /* 0x0000000411107825 */ /* 0x001fc800078e020e */
[----:B------:R-:W-:Y:S01]  /*07b0*/  IMAD.WIDE R14, R19, 0x4, R14 ;  /* 0x00000004130e7825 */ /* 0x000fe200078e020e */
[----:B------:R-:W2:Y:S04]  /*07c0*/  LDG.E.CONSTANT R27, desc[UR14][R16.64] ;  /* 0x0000000e101b7981 */ /* 0x000ea8000c1e9900 */
[----:B------:R-:W2:Y:S04]  /*07d0*/  LDG.E.CONSTANT R28, desc[UR14][R14.64] ;  /* 0x0000000e0e1c7981 */ /* 0x000ea8000c1e9900 */
[----:B------:R-:W3:Y:S04]  /*07e0*/  LDG.E.CONSTANT R19, desc[UR14][R16.64+0x4] ;  /* 0x0000040e10137981 */ /* 0x000ee8000c1e9900 */
[----:B------:R-:W3:Y:S01]  /*07f0*/  LDG.E.CONSTANT R26, desc[UR14][R14.64+0x4] ;  /* 0x0000040e0e1a7981 */ /* 0x000ee2000c1e9900 */
[----:B--2---:R-:W-:-:S03]  /*0800*/  FADD R28, R27, -R28 ;  /* 0x8000001c1b1c7221 */ /* 0x004fc60000000000 */
[----:B------:R-:W2:Y:S01]  /*0810*/  LDG.E.CONSTANT R27, desc[UR14][R16.64+0x8] ;  /* 0x0000080e101b7981 */ /* 0x000ea2000c1e9900 */
[----:B------:R-:W-:-:S03]  /*0820*/  FFMA R25, R28, R28, R25 ;  /* 0x0000001c1c197223 */ /* 0x000fc60000000019 */
[----:B------:R-:W2:Y:S01]  /*0830*/  LDG.E.CONSTANT R28, desc[UR14][R14.64+0x8] ;  /* 0x0000080e0e1c7981 */ /* 0x000ea2000c1e9900 */
[----:B---3--:R-:W-:-:S03]  /*0840*/  FADD R26, R19, -R26 ;  /* 0x8000001a131a7221 */ /* 0x008fc60000000000 */
[----:B------:R-:W3:Y:S01]  /*0850*/  LDG.E.CONSTANT R19, desc[UR14][R16.64+0xc] ;  /* 0x00000c0e10137981 */ /* 0x000ee2000c1e9900 */
[----:B------:R-:W-:-:S03]  /*0860*/  FFMA R25, R26, R26, R25 ;  /* 0x0000001a1a197223 */ /* 0x000fc60000000019 */
        /* <DEDUP_REMOVED lines=17> */
[----:B------:R-:W-:-:S05]  /*0980*/  VIADD R24, R24, 0x8 ;  /* 0x0000000818187836 */ /* 0x000fca0000000000 */
[----:B------:R-:W-:Y:S01]  /*0990*/  ISETP.NE.AND P0, PT, R24, R5, PT ;  /* 0x000000051800720c */ /* 0x000fe20003f05270 */
[----:B--2---:R-:W-:Y:S01]  /*09a0*/  FADD R28, R27, -R28 ;  /* 0x8000001c1b1c7221 */ /* 0x004fe20000000000 */
[----:B---3--:R-:W-:-:S04]  /*09b0*/  FADD R26, R19, -R26 ;  /* 0x8000001a131a7221 */ /* 0x008fc80000000000 */
[----:B------:R-:W-:-:S04]  /*09c0*/  FFMA R25, R26, R26, R25 ;  /* 0x0000001a1a197223 */ /* 0x000fc80000000019 */
[----:B------:R-:W-:-:S03]  /*09d0*/  FFMA R25, R28, R28, R25 ;  /* 0x0000001c1c197223 */ /* 0x000fc60000000019 */
[----:B------:R-:W-:Y:S05]  /*09e0*/  @P0 BRA `(.L_x_28) ;  /* 0xfffffffc00600947 */ /* 0x000fea000383ffff */
[----:B------:R-:W-:-:S07]  /*09f0*/  MOV R24, R5 ;  /* 0x0000000500187202 */ /* 0x000fce0000000f00 */
.L_x_27:
[----:B------:R-:W-:-:S13]  /*0a00*/  ISETP.NE.AND P0, PT, R3, RZ, PT ;  /* 0x000000ff0300720c */ /* 0x000fda0003f05270 */
[----:B------:R-:W-:Y:S05]  /*0a10*/  @!P0 BRA `(.L_x_29) ;  /* 0x0000000000d08947 */ /* 0x000fea0003800000 */
[----:B------:R-:W-:Y:S02]  /*0a20*/  IADD3 R14, PT, PT, R3, -0x1, RZ ;  /* 0xffffffff030e7810 */ /* 0x000fe40007ffe0ff */
[----:B------:R-:W-:Y:S02]  /*0a30*/  ISETP.NE.AND P1, PT, R4, RZ, PT ;  /* 0x000000ff0400720c */ /* 0x000fe40003f25270 */
[----:B------:R-:W-:-:S13]  /*0a40*/  ISETP.GE.U32.AND P0, PT, R14, 0x3, PT ;  /* 0x000000030e00780c */ /* 0x000fda0003f06070 */
[----:B------:R-:W-:Y:S05]  /*0a50*/  @!P0 BRA `(.L_x_30) ;  /* 0x0000000000588947 */ /* 0x000fea0003800000 */
        /* <DEDUP_REMOVED lines=17> */
[----:B------:R-:W-:Y:S01]  /*0b70*/  IADD3 R24, PT, PT, R24, 0x4, RZ ;  /* 0x0000000418187810 */ /* 0x000fe20007ffe0ff */
[----:B--2---:R-:W-:Y:S01]  /*0b80*/  FADD R28, R27, -R28 ;  /* 0x8000001c1b1c7221 */ /* 0x004fe20000000000 */
[----:B---3--:R-:W-:-:S04]  /*0b90*/  FADD R26, R19, -R26 ;  /* 0x8000001a131a7221 */ /* 0x008fc80000000000 */
[----:B------:R-:W-:-:S04]  /*0ba0*/  FFMA R25, R26, R26, R25 ;  /* 0x0000001a1a197223 */ /* 0x000fc80000000019 */
[----:B------:R-:W-:-:S07]  /*0bb0*/  FFMA R25, R28, R28, R25 ;  /* 0x0000001c1c197223 */ /* 0x000fce0000000019 */
.L_x_30:
[----:B------:R-:W-:Y:S05]  /*0bc0*/  @!P1 BRA `(.L_x_29) ;  /* 0x0000000000649947 */ /* 0x000fea0003800000 */
[----:B------:R-:W-:Y:S02]  /*0bd0*/  ISETP.NE.AND P0, PT, R4, 0x1, PT ;  /* 0x000000010400780c */ /* 0x000fe40003f05270 */
[----:B------:R-:W-:-:S11]  /*0be0*/  LOP3.LUT P1, RZ, R18, 0x1, RZ, 0xc0, !PT ;  /* 0x0000000112ff7812 */ /* 0x000fd6000782c0ff */
[----:B------:R-:W0:Y:S01]  /*0bf0*/  @P0 LDC.64 R18, c[0x0][0x390] ;  /* 0x0000e400ff120b82 */ /* 0x000e220000000a00 */
[----:B------:R-:W-:Y:S01]  /*0c00*/  @P0 IMAD.IADD R17, R23, 0x1, R24 ;  /* 0x0000000117110824 */ /* 0x000fe200078e0218 */
[----:B------:R-:W-:Y:S02]  /*0c10*/  @P0 IADD3 R27, PT, PT, R11, R24, RZ ;  /* 0x000000180b1b0210 */ /* 0x000fe40007ffe0ff */
[----:B------:R-:W-:-:S04]  /*0c20*/  @P0 IADD3 R24, PT, PT, R24, 0x2, RZ ;  /* 0x0000000218180810 */ /* 0x000fc80007ffe0ff */
[----:B------:R-:W1:Y:S01]  /*0c30*/  @P1 LDC.64 R14, c[0x0][0x390] ;  /* 0x0000e400ff0e1b82 */ /* 0x000e620000000a00 */
[----:B0-----:R-:W-:-:S04]  /*0c40*/  @P0 IMAD.WIDE R16, R17, 0x4, R18 ;  /* 0x0000000411100825 */ /* 0x001fc800078e0212 */
[----:B------:R-:W-:Y:S01]  /*0c50*/  @P0 IMAD.WIDE R18, R27, 0x4, R18 ;  /* 0x000000041b120825 */ /* 0x000fe200078e0212 */
[----:B------:R-:W2:Y:S03]  /*0c60*/  @P0 LDG.E.CONSTANT R28, desc[UR14][R16.64] ;  /* 0x0000000e101c0981 */ /* 0x000ea6000c1e9900 */
[----:B------:R-:W-:Y:S01]  /*0c70*/  @P1 IMAD.IADD R27, R23, 0x1, R24 ;  /* 0x00000001171b1824 */ /* 0x000fe200078e0218 */
[----:B------:R0:W3:Y:S03]  /*0c80*/  @P0 LDG.E.CONSTANT R29, desc[UR14][R16.64+0x4] ;  /* 0x0000040e101d0981 */ /* 0x0000e6000c1e9900 */
[----:B-1----:R-:W-:Y:S01]  /*0c90*/  @P1 IMAD.WIDE R26, R27, 0x4, R14 ;  /* 0x000000041b1a1825 */ /* 0x002fe200078e020e */
[----:B------:R-:W2:Y:S05]  /*0ca0*/  @P0 LDG.E.CONSTANT R23, desc[UR14][R18.64] ;  /* 0x0000000e12170981 */ /* 0x000eaa000c1e9900 */
[----:B------:R-:W4:Y:S01]  /*0cb0*/  @P1 LDG.E.CONSTANT R26, desc[UR14][R26.64] ;  /* 0x0000000e1a1a1981 */ /* 0x000f22000c1e9900 */
[----:B0-----:R-:W-:-:S03]  /*0cc0*/  @P1 IADD3 R17, PT, PT, R11, R24, RZ ;  /* 0x000000180b111210 */ /* 0x001fc60007ffe0ff */
[----:B------:R-:W3:Y:S02]  /*0cd0*/  @P0 LDG.E.CONSTANT R24, desc[UR14][R18.64+0x4] ;  /* 0x0000040e12180981 */ /* 0x000ee4000c1e9900 */
[----:B------:R-:W-:-:S06]  /*0ce0*/  @P1 IMAD.WIDE R14, R17, 0x4, R14 ;  /* 0x00000004110e1825 */ /* 0x000fcc00078e020e */
[----:B------:R-:W4:Y:S01]  /*0cf0*/  @P1 LDG.E.CONSTANT R15, desc[UR14][R14.64] ;  /* 0x0000000e0e0f1981 */ /* 0x000f22000c1e9900 */
[----:B--2---:R-:W-:-:S04]  /*0d00*/  @P0 FADD R28, R28, -R23 ;  /* 0x800000171c1c0221 */ /* 0x004fc80000000000 */
[----:B------:R-:W-:Y:S01]  /*0d10*/  @P0 FFMA R28, R28, R28, R25 ;  /* 0x0000001c1c1c0223 */ /* 0x000fe20000000019 */
[----:B---3--:R-:W-:-:S04]  /*0d20*/  @P0 FADD R29, R29, -R24 ;  /* 0x800000181d1d0221 */ /* 0x008fc80000000000 */
[----:B------:R-:W-:Y:S01]  /*0d30*/  @P0 FFMA R25, R29, R29, R28 ;  /* 0x0000001d1d190223 */ /* 0x000fe2000000001c */
[----:B----4-:R-:W-:-:S04]  /*0d40*/  @P1 FADD R16, R26, -R15 ;  /* 0x8000000f1a101221 */ /* 0x010fc80000000000 */
[----:B------:R-:W-:-:S07]  /*0d50*/  @P1 FFMA R25, R16, R16, R25 ;  /* 0x0000001010191223 */ /* 0x000fce0000000019 */
.L_x_29:
[----:B-----5:R-:W-:-:S04]  /*0d60*/  FMNMX R25, R22, R25, PT ;  /* 0x0000001916197209 */ /* 0x020fc80003800000 */
[----:B------:R-:W-:-:S13]  /*0d70*/  FSETP.NEU.AND P0, PT, R25, R22, PT ;  /* 0x000000161900720b */ /* 0x000fda0003f0d000 */
[----:B------:R0:W-:Y:S01]  /*0d80*/  @P0 STG.E desc[UR14][R12.64], R25 ;  /* 0x000000190c000986 */ /* 0x0001e2000c10190e */
[----:B------:R-:W-:-:S04]  /*0d90*/  FSETP.GT.AND P0, PT, R25, R9, PT ;  /* 0x000000091900720b */ /* 0x000fc80003f04000 */
[C---:B------:R-:W-:Y:S02]  /*0da0*/  SEL R10, R21.reuse, R10, P0 ;  /* 0x0000000a150a7207 */ /* 0x040fe40000000000 */
[----:B------:R-:W-:Y:S02]  /*0db0*/  IADD3 R21, PT, PT, R21, UR12, RZ ;  /* 0x0000000c15157c10 */ /* 0x000fe4000fffe0ff */
[----:B------:R-:W-:Y:S02]  /*0dc0*/  FSEL R9, R25, R9, P0 ;  /* 0x0000000919097208 */ /* 0x000fe40000000000 */
[----:B------:R-:W-:-:S13]  /*0dd0*/  ISETP.GE.AND P1, PT, R21, R20, PT ;  /* 0x000000141500720c */ /* 0x000fda0003f26270 */
[----:B0-----:R-:W-:Y:S05]  /*0de0*/  @!P1 BRA `(.L_x_31) ;  /* 0xfffffff8002c9947 */ /* 0x001fea000383ffff */
.L_x_23:
[----:B------:R-:W-:Y:S05]  /*0df0*/  BSYNC.RECONVERGENT B0 ;  /* 0x0000000000007941 */ /* 0x000fea0003800200 */
.L_x_22:
[----:B------:R-:W0:Y:S01]  /*0e00*/  S2R R15, SR_TID.X ;  /* 0x00000000000f7919 */ /* 0x000e220000002100 */
[----:B------:R-:W1:Y:S01]  /*0e10*/  S2UR UR9, SR_CgaCtaId ;  /* 0x00000000000979c3 */ /* 0x000e620000008800 */
[----:B------:R-:W-:Y:S01]  /*0e20*/  UMOV UR6, 0x400 ;  /* 0x0000040000067882 */ /* 0x000fe20000000000 */
[----:B------:R-:W-:Y:S02]  /*0e30*/  UISETP.GE.U32.AND UP0, UPT, UR12, 0x2, UPT ;  /* 0x000000020c00788c */ /* 0x000fe4000bf06070 */
[----:B------:R-:W-:Y:S02]  /*0e40*/  UIADD3 UR4, UPT, UPT, UR6, 0x800, URZ ;  /* 0x0000080006047890 */ /* 0x000fe4000fffe0ff */
[----:B-1----:R-:W-:Y:S02]  /*0e50*/  ULEA UR6, UR9, UR6, 0x18 ;  /* 0x0000000609067291 */ /* 0x002fe4000f8ec0ff */
[----:B------:R-:W-:-:S04]  /*0e60*/  ULEA UR4, UR9, UR4, 0x18 ;  /* 0x0000000409047291 */ /* 0x000fc8000f8ec0ff */
[C---:B0-----:R-:W-:Y:S02]  /*0e70*/  LEA R12, R15.reuse, UR6, 0x2 ;  /* 0x000000060f0c7c11 */ /* 0x041fe4000f8e10ff */
[----:B------:R-:W-:-:S03]  /*0e80*/  LEA R11, R15, UR4, 0x2 ;  /* 0x000000040f0b7c11 */ /* 0x000fc6000f8e10ff */
[----:B------:R0:W-:Y:S04]  /*0e90*/  STS [R12], R9 ;  /* 0x000000090c007388 */ /* 0x0001e80000000800 */
[----:B------:R0:W-:Y:S01]  /*0ea0*/  STS [R11], R10 ;  /* 0x0000000a0b007388 */ /* 0x0001e20000000800 */
[----:B------:R-:W-:Y:S05]  /*0eb0*/  BRA.U !UP0, `(.L_x_32) ;  /* 0x0000000108807547 */ /* 0x000fea000b800000 */
[----:B------:R-:W-:Y:S01]  /*0ec0*/  UMOV UR4, URZ ;  /* 0x000000ff00047c82 */ /* 0x000fe20008000000 */
[----:B------:R-:W-:-:S05]  /*0ed0*/  UMOV UR13, 0x2 ;  /* 0x00000002000d7882 */ /* 0x000fca0000000000 */
.L_x_35:
[----:B------:R-:W-:Y:S01]  /*0ee0*/  UMOV UR9, UR4 ;  /* 0x0000000400097c82 */ /* 0x000fe20008000000 */
[----:B------:R-:W-:Y:S01]  /*0ef0*/  UIADD3 UR4, UPT, UPT, UR4, 0x1, URZ ;  /* 0x0000000104047890 */ /* 0x000fe2000fffe0ff */
[----:B------:R-:W-:Y:S03]  /*0f00*/  BAR.SYNC.DEFER_BLOCKING 0x0 ;  /* 0x0000000000007b1d */ /* 0x000fe60000010000 */
[----:B------:R-:W-:-:S03]  /*0f10*/  USHF.R.U32.HI UR10, URZ, UR4, UR12 ;  /* 0x00000004ff0a7299 */ /* 0x000fc6000801160c */
[----:B------:R-:W-:Y:S03]  /*0f20*/  BSSY.RECONVERGENT B0, `(.L_x_33) ;  /* 0x0000016000007945 */ /* 0x000fe60003800200 */
[----:B------:R-:W-:-:S13]  /*0f30*/  ISETP.GE.U32.AND P0, PT, R15, UR10, PT ;  /* 0x0000000a0f007c0c */ /* 0x000fda000bf06070 */
[----:B-1----:R-:W-:Y:S05]  /*0f40*/  @P0 BRA `(.L_x_34) ;  /* 0x00000000004c0947 */ /* 0x002fea0003800000 */
[----:B0-----:R-:W-:-:S05]  /*0f50*/  IMAD.SHL.U32 R11, R15, 0x2, RZ ;  /* 0x000000020f0b7824 */ /* 0x001fca00078e00ff */
[C---:B------:R-:W-:Y:S02]  /*0f60*/  IADD3 R12, PT, PT, R11.reuse, 0x1, RZ ;  /* 0x000000010b0c7810 */ /* 0x040fe40007ffe0ff */
[----:B------:R-:W-:Y:S02]  /*0f70*/  SHF.L.U32 R11, R11, UR9, RZ ;  /* 0x000000090b0b7c19 */ /* 0x000fe400080006ff */
[----:B------:R-:W-:Y:S02]  /*0f80*/  SHF.L.U32 R12, R12, UR9, RZ ;  /* 0x000000090c0c7c19 */ /* 0x000fe400080006ff */
[----:B------:R-:W-:Y:S02]  /*0f90*/  LEA R13, R11, UR6, 0x2 ;  /* 0x000000060b0d7c11 */ /* 0x000fe4000f8e10ff */
[----:B------:R-:W-:-:S03]  /*0fa0*/  LEA R10, R12, UR6, 0x2 ;  /* 0x000000060c0a7c11 */ /* 0x000fc6000f8e10ff */
[----:B------:R-:W-:Y:S04]  /*0fb0*/  LDS R9, [R13] ;  /* 0x000000000d097984 */ /* 0x000fe80000000800 */
[----:B------:R-:W0:Y:S02]  /*0fc0*/  LDS R14, [R10] ;  /* 0x000000000a0e7984 */ /* 0x000e240000000800 */
[----:B0-----:R-:W-:-:S13]  /*0fd0*/  FSETP.GEU.AND P0, PT, R9, R14, PT ;  /* 0x0000000e0900720b */ /* 0x001fda0003f0e000 */
[----:B------:R-:W-:Y:S05]  /*0fe0*/  @P0 BRA `(.L_x_34) ;  /* 0x0000000000240947 */ /* 0x000fea0003800000 */
[----:B------:R-:W0:Y:S01]  /*0ff0*/  S2UR UR11, SR_CgaCtaId ;  /* 0x00000000000b79c3 */ /* 0x000e220000008800 */
[----:B------:R-:W-:Y:S01]  /*1000*/  UMOV UR10, 0x400 ;  /* 0x00000400000a7882 */ /* 0x000fe20000000000 */
[----:B------:R-:W-:Y:S01]  /*1010*/  STS [R13], R14 ;  /* 0x0000000e0d007388 */ /* 0x000fe20000000800 */
[----:B------:R-:W-:-:S04]  /*1020*/  UIADD3 UR10, UPT, UPT, UR10, 0x800, URZ ;  /* 0x000008000a0a7890 */ /* 0x000fc8000fffe0ff */
[----:B0-----:R-:W-:-:S06]  /*1030*/  ULEA UR10, UR11, UR10, 0x18 ;  /* 0x0000000a0b0a7291 */ /* 0x001fcc000f8ec0ff */
[----:B------:R-:W-:Y:S02]  /*1040*/  LEA R9, R12, UR10, 0x2 ;  /* 0x0000000a0c097c11 */ /* 0x000fe4000f8e10ff */
[----:B------:R-:W-:-:S04]  /*1050*/  LEA R10, R11, UR10, 0x2 ;  /* 0x0000000a0b0a7c11 */ /* 0x000fc8000f8e10ff */
[----:B------:R-:W0:Y:S04]  /*1060*/  LDS R9, [R9] ;  /* 0x0000000009097984 */ /* 0x000e280000000800 */
[----:B0-----:R1:W-:Y:S02]  /*1070*/  STS [R10], R9 ;  /* 0x000000090a007388 */ /* 0x0013e40000000800 */
.L_x_34:
[----:B------:R-:W-:Y:S05]  /*1080*/  BSYNC.RECONVERGENT B0 ;  /* 0x0000000000007941 */ /* 0x000fea0003800200 */
.L_x_33:
[----:B------:R-:W-:-:S04]  /*1090*/  USHF.L.U32 UR9, UR13, UR9, URZ ;  /* 0x000000090d097299 */ /* 0x000fc800080006ff */
[----:B------:R-:W-:-:S09]  /*10a0*/  UISETP.GE.U32.AND UP0, UPT, UR9, UR12, UPT ;  /* 0x0000000c0900728c */ /* 0x000fd2000bf06070 */
[----:B------:R-:W-:Y:S05]  /*10b0*/  BRA.U !UP0, `(.L_x_35) ;  /* 0xfffffffd08887547 */ /* 0x000fea000b83ffff */
.L_x_32:
[----:B------:R-:W2:Y:S08]  /*10c0*/  S2UR UR6, SR_CgaCtaId ;  /* 0x00000000000679c3 */ /* 0x000eb00000008800 */
[----:B------:R-:W-:Y:S01]  /*10d0*/  BAR.SYNC.DEFER_BLOCKING 0x0 ;  /* 0x0000000000007b1d */ /* 0x000fe20000010000 */
[----:B------:R-:W-:-:S05]  /*10e0*/  ISETP.NE.AND P0, PT, R15, RZ, PT ;  /* 0x000000ff0f00720c */ /* 0x000fca0003f05270 */
[----:B------:R-:W-:Y:S02]  /*10f0*/  UMOV UR4, 0x400 ;  /* 0x0000040000047882 */ /* 0x000fe40000000000 */
[----:B------:R-:W3:Y:S08]  /*1100*/  LDC R13, c[0x0][0x38c] ;  /* 0x0000e300ff0d7b82 */ /* 0x000ef00000000800 */
[----:B01----:R-:W0:Y:S01]  /*1110*/  @!P0 LDC.64 R10, c[0x0][0x3a0] ;  /* 0x0000e800ff0a8b82 */ /* 0x003e220000000a00 */
[----:B--2---:R-:W-:Y:S01]  /*1120*/  ULEA UR4, UR6, UR4, 0x18 ;  /* 0x0000000406047291 */ /* 0x004fe2000f8ec0ff */
[----:B---3--:R-:W-:-:S08]  /*1130*/  @!P0 IMAD R9, R13, UR5, R8 ;  /* 0x000000050d098c24 */ /* 0x008fd0000f8e0208 */
[----:B------:R-:W1:Y:S01]  /*1140*/  LDS R12, [UR4+0x800] ;  /* 0x00080004ff0c7984 */ /* 0x000e620008000800 */
[----:B------:R-:W-:Y:S01]  /*1150*/  IADD3 R8, PT, PT, R8, 0x1, RZ ;  /* 0x0000000108087810 */ /* 0x000fe20007ffe0ff */
[----:B0-----:R-:W-:-:S05]  /*1160*/  @!P0 IMAD.WIDE R10, R9, 0x4, R10 ;  /* 0x00000004090a8825 */ /* 0x001fca00078e020a */
[----:B-1----:R3:W-:Y:S01]  /*1170*/  @!P0 STG.E desc[UR14][R10.64], R12 ;  /* 0x0000000c0a008986 */ /* 0x0027e2000c10190e */
[----:B------:R-:W-:-:S13]  /*1180*/  ISETP.NE.AND P0, PT, R8, R13, PT ;  /* 0x0000000d0800720c */ /* 0x000fda0003f05270 */
[----:B---3--:R-:W-:Y:S05]  /*1190*/  @P0 BRA `(.L_x_36) ;  /* 0xfffffff000b80947 */ /* 0x008fea000383ffff */
.L_x_21:
[----:B------:R-:W3:Y:S01]  /*11a0*/  LDCU UR4, c[0x0][0x370] ;  /* 0x00006e00ff0477ac */ /* 0x000ee20008000800 */
[----:B------:R-:W4:Y:S01]  /*11b0*/  LDCU UR6, c[0x0][0x380] ;  /* 0x00007000ff0677ac */ /* 0x000f220008000800 */
[----:B---3--:R-:W-:-:S04]  /*11c0*/  UIADD3 UR5, UPT, UPT, UR4, UR5, URZ ;  /* 0x0000000504057290 */ /* 0x008fc8000fffe0ff */
[----:B----4-:R-:W-:-:S09]  /*11d0*/  UISETP.GE.AND UP0, UPT, UR5, UR6, UPT ;  /* 0x000000060500728c */ /* 0x010fd2000bf06270 */
[----:B------:R-:W-:Y:S05]  /*11e0*/  BRA.U !UP0, `(.L_x_37) ;  /* 0xffffffed08d47547 */ /* 0x000fea000b83ffff */
[----:B------:R-:W-:Y:S05]  /*11f0*/  EXIT ;  /* 0x000000000000794d */ /* 0x000fea0003800000 */
.L_x_38:
        /* <DEDUP_REMOVED lines=16> */
.L_x_88:


//--------------------- .text._Z18binarysearchKerneliiiPKfS0_Pi --------------------------
	.section	.text._Z18binarysearchKerneliiiPKfS0_Pi,"ax",@progbits
	.align	128
        .global         _Z18binarysearchKerneliiiPKfS0_Pi
        .type           _Z18binarysearchKerneliiiPKfS0_Pi,@function
        .size           _Z18binarysearchKerneliiiPKfS0_Pi,(.L_x_89 - _Z18binarysearchKerneliiiPKfS0_Pi)
        .other          _Z18binarysearchKerneliiiPKfS0_Pi,@"STO_CUDA_ENTRY STV_DEFAULT"
_Z18binarysearchKerneliiiPKfS0_Pi:
.text._Z18binarysearchKerneliiiPKfS0_Pi:
[----:B------:R-:W-:Y:S08]  /*0000*/  LDC R1, c[0x0][0x37c] ;  /* 0x0000df00ff017b82 */ /* 0x000ff00000000800 */
[----:B------:R-:W0:Y:S01]  /*0010*/  LDC R0, c[0x0][0x384] ;  /* 0x0000e100ff007b82 */ /* 0x000e220000000800 */
[----:B------:R-:W-:-:S05]  /*0020*/  UMOV UR4, 0x1 ;  /* 0x0000000100047882 */ /* 0x000fca0000000000 */
.L_x_39:
[----:B0-----:R-:W-:Y:S01]  /*0030*/  ISETP.LE.AND P0, PT, R0, UR4, PT ;  /* 0x0000000400007c0c */ /* 0x001fe2000bf03270 */
[----:B------:R-:W-:Y:S01]  /*0040*/  UMOV UR5, UR4 ;  /* 0x0000000400057c82 */ /* 0x000fe20008000000 */
[----:B------:R-:W-:-:S11]  /*0050*/  USHF.L.U32 UR4, UR4, 0x1, URZ ;  /* 0x0000000104047899 */ /* 0x000fd600080006ff */
[----:B------:R-:W-:Y:S05]  /*0060*/  @!P0 BRA `(.L_x_39) ;  /* 0xfffffffc00f08947 */ /* 0x000fea000383ffff */
[----:B------:R-:W0:Y:S08]  /*0070*/  S2UR UR4, SR_CTAID.X ;  /* 0x00000000000479c3 */ /* 0x000e300000002500 */
[----:B------:R-:W0:Y:S02]  /*0080*/  LDC R2, c[0x0][0x380] ;  /* 0x0000e000ff027b82 */ /* 0x000e240000000800 */
[----:B0-----:R-:W-:-:S13]  /*0090*/  ISETP.LE.AND P0, PT, R2, UR4, PT ;  /* 0x0000000402007c0c */ /* 0x001fda000bf03270 */
[----:B------:R-:W-:Y:S05]  /*00a0*/  @P0 EXIT ;  /* 0x000000000000094d */ /* 0x000fea0003800000 */
[----:B------:R-:W0:Y:S01]  /*00b0*/  S2R R2, SR_TID.X ;  /* 0x0000000000027919 */ /* 0x000e220000002100 */
[----:B------:R-:W0:Y:S01]  /*00c0*/  S2UR UR6, SR_CTAID.Y ;  /* 0x00000000000679c3 */ /* 0x000e220000002600 */
[----:B------:R-:W-:Y:S01]  /*00d0*/  UISETP.GT.AND UP0, UPT, UR5, URZ, UPT ;  /* 0x000000ff0500728c */ /* 0x000fe2000bf04270 */
[----:B------:R-:W-:Y:S01]  /*00e0*/  IADD3 R0, PT, PT, R0, -0x1, RZ ;  /* 0xffffffff00007810 */ /* 0x000fe20007ffe0ff */
[----:B------:R-:W1:Y:S05]  /*00f0*/  LDCU.64 UR10, c[0x0][0x358] ;  /* 0x00006b00ff0a77ac */ /* 0x000e6a0008000a00 */
[----:B------:R-:W0:Y:S01]  /*0100*/  LDC R3, c[0x0][0x360] ;  /* 0x0000d800ff037b82 */ /* 0x000e220000000800 */
[----:B------:R-:W2:Y:S01]  /*0110*/  LDCU UR7, c[0x0][0x374] ;  /* 0x00006e80ff0777ac */ /* 0x000ea20008000800 */
[----:B------:R-:W3:Y:S01]  /*0120*/  LDCU UR8, c[0x0][0x370] ;  /* 0x00006e00ff0877ac */ /* 0x000ee20008000800 */
[----:B0-----:R-:W-:-:S02]  /*0130*/  IMAD R2, R3, UR6, R2 ;  /* 0x0000000603027c24 */ /* 0x001fc4000f8e0202 */
[----:B--2---:R-:W-:Y:S01]  /*0140*/  IMAD R3, R3, UR7, RZ ;  /* 0x0000000703037c24 */ /* 0x004fe2000f8e02ff */
[----:B-1-3--:R-:W-:Y:S06]  /*0150*/  BRA.U UP0, `(.L_x_40) ;  /* 0x0000000100487547 */ /* 0x00afec000b800000 */
.L_x_44:
[----:B------:R-:W0:Y:S01]  /*0160*/  LDC R9, c[0x0][0x388] ;  /* 0x0000e200ff097b82 */ /* 0x000e220000000800 */
[----:B------:R-:W-:Y:S01]  /*0170*/  BSSY.RECONVERGENT B0, `(.L_x_41) ;  /* 0x000000b000007945 */ /* 0x000fe20003800200 */
[----:B0-----:R-:W-:-:S13]  /*0180*/  ISETP.GE.AND P0, PT, R2, R9, PT ;  /* 0x000000090200720c */ /* 0x001fda0003f06270 */
[----:B-1----:R-:W-:Y:S05]  /*0190*/  @P0 BRA `(.L_x_42) ;  /* 0x0000000000200947 */ /* 0x002fea0003800000 */
[----:B------:R-:W0:Y:S01]  /*01a0*/  LDC.64 R6, c[0x0][0x3a0] ;  /* 0x0000e800ff067b82 */ /* 0x000e220000000a00 */
[----:B------:R-:W-:-:S07]  /*01b0*/  MOV R8, R2 ;  /* 0x0000000200087202 */ /* 0x000fce0000000f00 */
.L_x_43:
[--C-:B-1----:R-:W-:Y:S02]  /*01c0*/  IMAD R5, R9, UR4, R8.reuse ;  /* 0x0000000409057c24 */ /* 0x102fe4000f8e0208 */
[----:B------:R-:W-:Y:S02]  /*01d0*/  IMAD.IADD R8, R3, 0x1, R8 ;  /* 0x0000000103087824 */ /* 0x000fe400078e0208 */
[----:B0-----:R-:W-:-:S03]  /*01e0*/  IMAD.WIDE R4, R5, 0x4, R6 ;  /* 0x0000000405047825 */ /* 0x001fc600078e0206 */
[----:B------:R-:W-:Y:S02]  /*01f0*/  ISETP.GE.AND P0, PT, R8, R9, PT ;  /* 0x000000090800720c */ /* 0x000fe40003f06270 */
[----:B------:R1:W-:Y:S11]  /*0200*/  STG.E desc[UR10][R4.64], R0 ;  /* 0x0000000004007986 */ /* 0x0003f6000c10190a */
[----:B------:R-:W-:Y:S05]  /*0210*/  @!P0 BRA `(.L_x_43) ;  /* 0xfffffffc00e88947 */ /* 0x000fea000383ffff */
.L_x_42:
[----:B------:R-:W-:Y:S05]  /*0220*/  BSYNC.RECONVERGENT B0 ;  /* 0x0000000000007941 */ /* 0x000fea0003800200 */
.L_x_41:
[----:B------:R-:W0:Y:S01]  /*0230*/  LDCU UR5, c[0x0][0x380] ;  /* 0x00007000ff0577ac */ /* 0x000e220008000800 */
[----:B------:R-:W-:-:S04]  /*0240*/  UIADD3 UR4, UPT, UPT, UR8, UR4, URZ ;  /* 0x0000000408047290 */ /* 0x000fc8000fffe0ff */
[----:B0-----:R-:W-:-:S09]  /*0250*/  UISETP.GE.AND UP0, UPT, UR4, UR5, UPT ;  /* 0x000000050400728c */ /* 0x001fd2000bf06270 */
[----:B------:R-:W-:Y:S05]  /*0260*/  BRA.U !UP0, `(.L_x_44) ;  /* 0xfffffffd08bc7547 */ /* 0x000fea000b83ffff */
[----:B------:R-:W-:Y:S05]  /*0270*/  EXIT ;  /* 0x000000000000794d */ /* 0x000fea0003800000 */
.L_x_40:
[----:B------:R-:W0:Y:S01]  /*0280*/  LDCU UR6, c[0x0][0x388] ;  /* 0x00007100ff0677ac */ /* 0x000e220008000800 */
[----:B------:R-:W-:Y:S01]  /*0290*/  BSSY.RECONVERGENT B0, `(.L_x_45) ;  /* 0x0000029000007945 */ /* 0x000fe20003800200 */
[----:B0-----:R-:W-:-:S13]  /*02a0*/  ISETP.GE.AND P0, PT, R2, UR6, PT ;  /* 0x0000000602007c0c */ /* 0x001fda000bf06270 */
[----:B-1----:R-:W-:Y:S05]  /*02b0*/  @P0 BRA `(.L_x_46) ;  /* 0x0000000000980947 */ /* 0x002fea0003800000 */
[----:B------:R-:W0:Y:S08]  /*02c0*/  LDC R7, c[0x0][0x384] ;  /* 0x0000e100ff077b82 */ /* 0x000e300000000800 */
[----:B------:R-:W1:Y:S01]  /*02d0*/  LDC.64 R4, c[0x0][0x390] ;  /* 0x0000e400ff047b82 */ /* 0x000e620000000a00 */
[----:B0-----:R-:W-:-:S04]  /*02e0*/  IMAD R7, R7, UR4, R0 ;  /* 0x0000000407077c24 */ /* 0x001fc8000f8e0200 */
[----:B-1----:R-:W-:-:S05]  /*02f0*/  IMAD.WIDE R4, R7, 0x4, R4 ;  /* 0x0000000407047825 */ /* 0x002fca00078e0204 */
[----:B------:R0:W5:Y:S01]  /*0300*/  LDG.E.CONSTANT R13, desc[UR10][R4.64] ;  /* 0x0000000a040d7981 */ /* 0x000162000c1e9900 */
[----:B------:R-:W-:-:S07]  /*0310*/  MOV R8, R2 ;  /* 0x0000000200087202 */ /* 0x000fce0000000f00 */
.L_x_50:
[----:B-1----:R-:W1:Y:S08]  /*0320*/  LDC R9, c[0x0][0x388] ;  /* 0x0000e200ff097b82 */ /* 0x002e700000000800 */
[----:B------:R-:W2:Y:S08]  /*0330*/  LDC.64 R6, c[0x0][0x398] ;  /* 0x0000e600ff067b82 */ /* 0x000eb00000000a00 */
[----:B------:R-:W3:Y:S01]  /*0340*/  LDC R19, c[0x0][0x384] ;  /* 0x0000e100ff137b82 */ /* 0x000ee20000000800 */
[----:B-1----:R-:W-:-:S07]  /*0350*/  IMAD R15, R9, UR4, R8 ;  /* 0x00000004090f7c24 */ /* 0x002fce000f8e0208 */
[----:B0-----:R-:W0:Y:S01]  /*0360*/  LDC.64 R4, c[0x0][0x390] ;  /* 0x0000e400ff047b82 */ /* 0x001e220000000a00 */
[----:B--2---:R-:W-:-:S06]  /*0370*/  IMAD.WIDE R6, R15, 0x4, R6 ;  /* 0x000000040f067825 */ /* 0x004fcc00078e0206 */
[----:B------:R-:W2:Y:S01]  /*0380*/  LDG.E.CONSTANT R6, desc[UR10][R6.64] ;  /* 0x0000000a06067981 */ /* 0x000ea2000c1e9900 */
[----:B------:R-:W-:Y:S02]  /*0390*/  IMAD.IADD R8, R3, 0x1, R8 ;  /* 0x0000000103087824 */ /* 0x000fe400078e0208 */
[----:B------:R-:W-:-:S03]  /*03a0*/  IMAD.MOV.U32 R10, RZ, RZ, R0 ;  /* 0x000000ffff0a7224 */ /* 0x000fc600078e0000 */
[----:B------:R-:W-:Y:S02]  /*03b0*/  ISETP.GE.AND P1, PT, R8, R9, PT ;  /* 0x000000090800720c */ /* 0x000fe40003f26270 */
[----:B------:R-:W-:Y:S01]  /*03c0*/  MOV R9, UR5 ;  /* 0x0000000500097c02 */ /* 0x000fe20008000f00 */
[----:B0-23-5:R-:W-:-:S10]  /*03d0*/  FMUL R17, R13, R6 ;  /* 0x000000060d117220 */ /* 0x02dfd40000400000 */
.L_x_49:
[----:B------:R-:W-:Y:S01]  /*03e0*/  ISETP.GE.AND P2, PT, R10, R9, PT ;  /* 0x000000090a00720c */ /* 0x000fe20003f46270 */
[----:B------:R-:W-:Y:S01]  /*03f0*/  BSSY.RECONVERGENT B1, `(.L_x_47) ;  /* 0x000000b000017945 */ /* 0x000fe20003800200 */
[----:B------:R-:W-:Y:S01]  /*0400*/  HFMA2 R11, -RZ, RZ, 0, 0 ;  /* 0x00000000ff0b7431 */ /* 0x000fe200000001ff */
[----:B------:R-:W-:Y:S02]  /*0410*/  ISETP.GT.U32.AND P0, PT, R9, 0x1, PT ;  /* 0x000000010900780c */ /* 0x000fe40003f04070 */
[----:B------:R-:W-:-:S08]  /*0420*/  SHF.R.U32.HI R12, RZ, 0x1, R9 ;  /* 0x00000001ff0c7819 */ /* 0x000fd00000011609 */
[----:B------:R-:W-:Y:S05]  /*0430*/  @!P2 BRA `(.L_x_48) ;  /* 0x000000000018a947 */ /* 0x000fea0003800000 */
[----:B------:R-:W-:-:S04]  /*0440*/  IMAD R6, R19, UR4, R10 ;  /* 0x0000000413067c24 */ /* 0x000fc8000f8e020a */
[----:B------:R-:W-:-:S04]  /*0450*/  IMAD.IADD R7, R6, 0x1, -R9 ;  /* 0x0000000106077824 */ /* 0x000fc800078e0a09 */
[----:B------:R-:W-:-:S06]  /*0460*/  IMAD.WIDE R6, R7, 0x4, R4 ;  /* 0x0000000407067825 */ /* 0x000fcc00078e0204 */
[----:B------:R-:W2:Y:S02]  /*0470*/  LDG.E.CONSTANT R6, desc[UR10][R6.64] ;  /* 0x0000000a06067981 */ /* 0x000ea4000c1e9900 */
[----:B--2---:R-:W-:-:S04]  /*0480*/  FSETP.GE.AND P2, PT, R6, R17, PT ;  /* 0x000000110600720b */ /* 0x004fc80003f46000 */
[----:B------:R-:W-:-:S09]  /*0490*/  SEL R11, R9, RZ, P2 ;  /* 0x000000ff090b7207 */ /* 0x000fd20001000000 */
.L_x_48:
[----:B------:R-:W-:Y:S05]  /*04a0*/  BSYNC.RECONVERGENT B1 ;  /* 0x0000000000017941 */ /* 0x000fea0003800200 */
.L_x_47:
[----:B------:R-:W-:Y:S01]  /*04b0*/  IADD3 R10, PT, PT, -R11, R10, RZ ;  /* 0x0000000a0b0a7210 */ /* 0x000fe20007ffe1ff */
[----:B------:R-:W-:Y:S01]  /*04c0*/  IMAD.MOV.U32 R9, RZ, RZ, R12 ;  /* 0x000000ffff097224 */ /* 0x000fe200078e000c */
[----:B------:R-:W-:Y:S06]  /*04d0*/  @P0 BRA `(.L_x_49) ;  /* 0xfffffffc00c00947 */ /* 0x000fec000383ffff */
[----:B------:R-:W0:Y:S02]  /*04e0*/  LDC.64 R4, c[0x0][0x3a0] ;  /* 0x0000e800ff047b82 */ /* 0x000e240000000a00 */
[----:B0-----:R-:W-:-:S05]  /*04f0*/  IMAD.WIDE R4, R15, 0x4, R4 ;  /* 0x000000040f047825 */ /* 0x001fca00078e0204 */
[----:B------:R1:W-:Y:S01]  /*0500*/  STG.E desc[UR10][R4.64], R10 ;  /* 0x0000000a04007986 */ /* 0x0003e2000c10190a */
[----:B------:R-:W-:Y:S05]  /*0510*/  @!P1 BRA `(.L_x_50) ;  /* 0xfffffffc00809947 */ /* 0x000fea000383ffff */
.L_x_46:
[----:B------:R-:W-:Y:S05]  /*0520*/  BSYNC.RECONVERGENT B0 ;  /* 0x0000000000007941 */ /* 0x000fea0003800200 */
.L_x_45:
[----:B------:R-:W0:Y:S01]  /*0530*/  LDCU UR6, c[0x0][0x380] ;  /* 0x00007000ff0677ac */ /* 0x000e220008000800 */
[----:B------:R-:W-:-:S04]  /*0540*/  UIADD3 UR4, UPT, UPT, UR8, UR4, URZ ;  /* 0x0000000408047290 */ /* 0x000fc8000fffe0ff */
[----:B0-----:R-:W-:-:S09]  /*0550*/  UISETP.GE.AND UP0, UPT, UR4, UR6, UPT ;  /* 0x000000060400728c */ /* 0x001fd2000bf06270 */
[----:B------:R-:W-:Y:S05]  /*0560*/  BRA.U !UP0, `(.L_x_40) ;  /* 0xfffffffd08447547 */ /* 0x000fea000b83ffff */
[----:B------:R-:W-:Y:S05]  /*0570*/  EXIT ;  /* 0x000000000000794d */ /* 0x000fea0003800000 */
.L_x_51:
        /* <DEDUP_REMOVED lines=16> */
.L_x_89:


//--------------------- .text._Z12cumsumKerneliiPKfPf --------------------------
	.section	.text._Z12cumsumKerneliiPKfPf,"ax",@progbits
	.align	128
        .global         _Z12cumsumKerneliiPKfPf
        .type           _Z12cumsumKerneliiPKfPf,@function
        .size           _Z12cumsumKerneliiPKfPf,(.L_x_90 - _Z12cumsumKerneliiPKfPf)
        .other          _Z12cumsumKerneliiPKfPf,@"STO_CUDA_ENTRY STV_DEFAULT"
_Z12cumsumKerneliiPKfPf:
.text._Z12cumsumKerneliiPKfPf:
[----:B------:R-:W-:Y:S08]  /*0000*/  LDC R1, c[0x0][0x37c] ;  /* 0x0000df00ff017b82 */ /* 0x000ff00000000800 */
[----:B------:R-:W0:Y:S08]  /*0010*/  S2UR UR5, SR_CTAID.X ;  /* 0x00000000000579c3 */ /* 0x000e300000002500 */
[----:B------:R-:W0:Y:S02]  /*0020*/  LDC R0, c[0x0][0x380] ;  /* 0x0000e000ff007b82 */ /* 0x000e240000000800 */
[----:B0-----:R-:W-:-:S13]  /*0030*/  ISETP.LE.AND P0, PT, R0, UR5, PT ;  /* 0x0000000500007c0c */ /* 0x001fda000bf03270 */
[----:B------:R-:W-:Y:S05]  /*0040*/  @P0 EXIT ;  /* 0x000000000000094d */ /* 0x000fea0003800000 */
[----:B------:R-:W0:Y:S01]  /*0050*/  LDC R0, c[0x0][0x360] ;  /* 0x0000d800ff007b82 */ /* 0x000e220000000800 */
[----:B------:R-:W1:Y:S02]  /*0060*/  LDCU.64 UR8, c[0x0][0x358] ;  /* 0x00006b00ff0877ac */ /* 0x000e640008000a00 */
.L_x_84:
[----:B--2---:R-:W2:Y:S02]  /*0070*/  LDCU UR4, c[0x0][0x384] ;  /* 0x00007080ff0477ac */ /* 0x004ea40008000800 */
[----:B--2---:R-:W-:-:S09]  /*0080*/  UISETP.GE.AND UP0, UPT, UR4, 0x1, UPT ;  /* 0x000000010400788c */ /* 0x004fd2000bf06270 */
[----:B-1--4-:R-:W-:Y:S05]  /*0090*/  BRA.U !UP0, `(.L_x_52) ;  /* 0x0000001508687547 */ /* 0x012fea000b800000 */
[----:B------:R-:W-:Y:S02]  /*00a0*/  CS2R R2, SRZ ;  /* 0x0000000000027805 */ /* 0x000fe4000001ff00 */
[----:B------:R-:W-:-:S07]  /*00b0*/  CS2R R4, SRZ ;  /* 0x0000000000047805 */ /* 0x000fce000001ff00 */
.L_x_83:
[----:B-12-4-:R-:W2:Y:S01]  /*00c0*/  S2R R15, SR_TID.X ;  /* 0x00000000000f7919 */ /* 0x016ea20000002100 */
[----:B------:R-:W3:Y:S01]  /*00d0*/  LDC R8, c[0x0][0x384] ;  /* 0x0000e100ff087b82 */ /* 0x000ee20000000800 */
[----:B------:R-:W-:Y:S01]  /*00e0*/  BSSY.RECONVERGENT B0, `(.L_x_53) ;  /* 0x00000b6000007945 */ /* 0x000fe20003800200 */
[----:B---3--:R-:W-:Y:S02]  /*00f0*/  IMAD.IADD R6, R8, 0x1, -R5 ;  /* 0x0000000108067824 */ /* 0x008fe400078e0a05 */
[----:B------:R-:W-:-:S03]  /*0100*/  IMAD R7, R3, -0x2000, R8 ;  /* 0xffffe00003077824 */ /* 0x000fc600078e0208 */
[----:B------:R-:W-:Y:S01]  /*0110*/  VIMNMX R6, PT, PT, R6, 0x2000, PT ;  /* 0x0000200006067848 */ /* 0x000fe20003fe0100 */
[----:B--2---:R-:W-:Y:S01]  /*0120*/  IMAD.SHL.U32 R15, R15, 0x4, RZ ;  /* 0x000000040f0f7824 */ /* 0x004fe200078e00ff */
[----:B------:R-:W-:-:S04]  /*0130*/  VIMNMX R13, PT, PT, R7, 0x2000, PT ;  /* 0x00002000070d7848 */ /* 0x000fc80003fe0100 */
[----:B------:R-:W-:Y:S01]  /*0140*/  ISETP.GE.AND P0, PT, R15, R6, PT ;  /* 0x000000060f00720c */ /* 0x000fe20003f06270 */
[----:B------:R-:W-:-:S05]  /*0150*/  VIADD R8, R13, 0x3 ;  /* 0x000000030d087836 */ /* 0x000fca0000000000 */
[----:B------:R-:W-:-:S07]  /*0160*/  LOP3.LUT R7, R8, 0xfffffffc, RZ, 0xc0, !PT ;  /* 0xfffffffc08077812 */ /* 0x000fce00078ec0ff */
[----:B------:R-:W-:Y:S05]  /*0170*/  @P0 BRA `(.L_x_54) ;  /* 0x0000000800b00947 */ /* 0x000fea0003800000 */
[C---:B------:R-:W-:Y:S01]  /*0180*/  LOP3.LUT R12, R8.reuse, 0xc, RZ, 0xc0, !PT ;  /* 0x0000000c080c7812 */ /* 0x040fe200078ec0ff */
[C---:B------:R-:W-:Y:S01]  /*0190*/  IMAD.IADD R10, R13.reuse, 0x1, -R7 ;  /* 0x000000010d0a7824 */ /* 0x040fe200078e0a07 */
[----:B------:R-:W-:Y:S02]  /*01a0*/  LOP3.LUT R8, R8, 0x4, RZ, 0xc0, !PT ;  /* 0x0000000408087812 */ /* 0x000fe400078ec0ff */
[----:B------:R-:W-:Y:S02]  /*01b0*/  IADD3 R12, PT, PT, -R13, R12, RZ ;  /* 0x0000000c0d0c7210 */ /* 0x000fe40007ffe1ff */
[----:B------:R-:W-:Y:S02]  /*01c0*/  IADD3 R18, PT, PT, RZ, -R13, -R8 ;  /* 0x8000000dff127210 */ /* 0x000fe40007ffe808 */
[----:B------:R-:W-:Y:S02]  /*01d0*/  LOP3.LUT R8, R12, 0xf, RZ, 0xc0, !PT ;  /* 0x0000000f0c087812 */ /* 0x000fe400078ec0ff */
[----:B------:R-:W-:-:S02]  /*01e0*/  LOP3.LUT R9, R18, 0x7, RZ, 0xc0, !PT ;  /* 0x0000000712097812 */ /* 0x000fc400078ec0ff */
[----:B------:R-:W-:Y:S01]  /*01f0*/  IADD3 R13, PT, PT, -R13, R7, RZ ;  /* 0x000000070d0d7210 */ /* 0x000fe20007ffe1ff */
[----:B------:R-:W-:Y:S01]  /*0200*/  VIADD R8, R8, 0xffffffff ;  /* 0xffffffff08087836 */ /* 0x000fe20000000000 */
[----:B------:R-:W-:Y:S01]  /*0210*/  ISETP.GT.U32.AND P1, PT, R10, -0x10, PT ;  /* 0xfffffff00a00780c */ /* 0x000fe20003f24070 */
[----:B------:R-:W-:Y:S01]  /*0220*/  VIADD R9, R9, 0xffffffff ;  /* 0xffffffff09097836 */ /* 0x000fe20000000000 */
[----:B------:R-:W-:Y:S02]  /*0230*/  LOP3.LUT R14, R13, 0xfffffff0, RZ, 0xc0, !PT ;  /* 0xfffffff00d0e7812 */ /* 0x000fe400078ec0ff */
[----:B------:R-:W-:Y:S02]  /*0240*/  ISETP.GE.U32.AND P2, PT, R8, 0x7, PT ;  /* 0x000000070800780c */ /* 0x000fe40003f46070 */
[----:B------:R-:W-:Y:S02]  /*0250*/  ISETP.GE.U32.AND P3, PT, R9, 0x3, PT ;  /* 0x000000030900780c */ /* 0x000fe40003f66070 */
[----:B------:R-:W-:-:S11]  /*0260*/  LOP3.LUT R18, R18, 0x3, RZ, 0xc0, !PT ;  /* 0x0000000312127812 */ /* 0x000fd600078ec0ff */
.L_x_64:
[----:B------:R-:W-:Y:S01]  /*0270*/  VIADD R9, R15, 0x3 ;  /* 0x000000030f097836 */ /* 0x000fe20000000000 */
[----:B------:R-:W-:Y:S04]  /*0280*/  BSSY.RECONVERGENT B1, `(.L_x_55) ;  /* 0x0000092000017945 */ /* 0x000fe80003800200 */
[----:B------:R-:W-:-:S13]  /*0290*/  ISETP.GE.AND P0, PT, R9, R6, PT ;  /* 0x000000060900720c */ /* 0x000fda0003f06270 */
[----:B----4-:R-:W-:Y:S05]  /*02a0*/  @!P0 BRA `(.L_x_56) ;  /* 0x0000000400ec8947 */ /* 0x010fea0003800000 */
[----:B------:R-:W2:Y:S01]  /*02b0*/  S2UR UR6, SR_CgaCtaId ;  /* 0x00000000000679c3 */ /* 0x000ea20000008800 */
[--C-:B------:R-:W-:Y:S01]  /*02c0*/  IMAD.IADD R9, R6, 0x1, -R15.reuse ;  /* 0x0000000106097824 */ /* 0x100fe200078e0a0f */
[----:B------:R-:W-:Y:S01]  /*02d0*/  UMOV UR4, 0x400 ;  /* 0x0000040000047882 */ /* 0x000fe20000000000 */
[----:B------:R-:W-:Y:S01]  /*02e0*/  BSSY.RECONVERGENT B2, `(.L_x_57) ;  /* 0x0000026000027945 */ /* 0x000fe20003800200 */
[----:B------:R-:W-:Y:S01]  /*02f0*/  IMAD.U32 R19, RZ, RZ, UR4 ;  /* 0x00000004ff137e24 */ /* 0x000fe2000f8e00ff */
[----:B------:R-:W-:Y:S01]  /*0300*/  PLOP3.LUT P0, PT, PT, PT, PT, 0x80, 0x8 ;  /* 0x000000000008781c */ /* 0x000fe20003f0f070 */
[----:B------:R-:W-:Y:S01]  /*0310*/  IMAD.MOV.U32 R27, RZ, RZ, R15 ;  /* 0x000000ffff1b7224 */ /* 0x000fe200078e000f */
[----:B------:R-:W-:Y:S01]  /*0320*/  ISETP.GT.AND P4, PT, R9, 0x3, PT ;  /* 0x000000030900780c */ /* 0x000fe20003f84270 */
[----:B------:R-:W3:Y:S01]  /*0330*/  LDC R8, c[0x0][0x384] ;  /* 0x0000e100ff087b82 */ /* 0x000ee20000000800 */
[----:B------:R-:W-:Y:S01]  /*0340*/  IMAD.MOV.U32 R11, RZ, RZ, RZ ;  /* 0x000000ffff0b7224 */ /* 0x000fe200078e00ff */
[----:B--2---:R-:W-:-:S04]  /*0350*/  MOV R20, UR6 ;  /* 0x0000000600147c02 */ /* 0x004fc80008000f00 */
[----:B------:R-:W-:Y:S01]  /*0360*/  LEA R26, R20, R19, 0x18 ;  /* 0x00000013141a7211 */ /* 0x000fe200078ec0ff */
[----:B---3--:R-:W-:-:S03]  /*0370*/  IMAD R8, R8, UR5, R5 ;  /* 0x0000000508087c24 */ /* 0x008fc6000f8e0205 */
[----:B------:R-:W-:Y:S01]  /*0380*/  LEA R24, R15, R26, 0x2 ;  /* 0x0000001a0f187211 */ /* 0x000fe200078e10ff */
[----:B------:R-:W-:Y:S01]  /*0390*/  IMAD.IADD R21, R8, 0x1, R15 ;  /* 0x0000000108157824 */ /* 0x000fe200078e020f */
[----:B------:R-:W-:Y:S06]  /*03a0*/  @!P4 BRA `(.L_x_58) ;  /* 0x000000000064c947 */ /* 0x000fec0003800000 */
[----:B------:R-:W-:Y:S01]  /*03b0*/  PLOP3.LUT P0, PT, PT, PT, PT, 0x8, 0x80 ;  /* 0x000000000080781c */ /* 0x000fe20003f0e170 */
[----:B------:R-:W-:-:S12]  /*03c0*/  VIADD R25, R6, 0xfffffffd ;  /* 0xfffffffd06197836 */ /* 0x000fd80000000000 */
.L_x_59:
[----:B------:R-:W2:Y:S01]  /*03d0*/  LDC.64 R8, c[0x0][0x388] ;  /* 0x0000e200ff087b82 */ /* 0x000ea20000000a00 */
[C---:B------:R-:W-:Y:S02]  /*03e0*/  VIADD R17, R21.reuse, 0x2 ;  /* 0x0000000215117836 */ /* 0x040fe40000000000 */
[C---:B------:R-:W-:Y:S02]  /*03f0*/  VIADD R23, R21.reuse, 0x1 ;  /* 0x0000000115177836 */ /* 0x040fe40000000000 */
[----:B--2---:R-:W-:-:S04]  /*0400*/  IMAD.WIDE R28, R21, 0x4, R8 ;  /* 0x00000004151c7825 */ /* 0x004fc800078e0208 */
[--C-:B------:R-:W-:Y:S02]  /*0410*/  IMAD.WIDE R16, R17, 0x4, R8.reuse ;  /* 0x0000000411107825 */ /* 0x100fe400078e0208 */
[----:B-1----:R-:W2:Y:S02]  /*0420*/  LDG.E.CONSTANT R28, desc[UR8][R28.64] ;  /* 0x000000081c1c7981 */ /* 0x002ea4000c1e9900 */
[----:B------:R-:W-:Y:S02]  /*0430*/  IMAD.WIDE R22, R23, 0x4, R8 ;  /* 0x0000000417167825 */ /* 0x000fe400078e0208 */
[----:B------:R1:W3:Y:S04]  /*0440*/  LDG.E.CONSTANT R10, desc[UR8][R16.64] ;  /* 0x00000008100a7981 */ /* 0x0002e8000c1e9900 */
[----:B------:R-:W4:Y:S01]  /*0450*/  LDG.E.CONSTANT R23, desc[UR8][R22.64] ;  /* 0x0000000816177981 */ /* 0x000f22000c1e9900 */
[----:B-1----:R-:W-:-:S05]  /*0460*/  IADD3 R17, PT, PT, R21, 0x3, RZ ;  /* 0x0000000315117810 */ /* 0x002fca0007ffe0ff */
[----:B------:R-:W-:-:S06]  /*0470*/  IMAD.WIDE R16, R17, 0x4, R8 ;  /* 0x0000000411107825 */ /* 0x000fcc00078e0208 */
[----:B------:R-:W5:Y:S01]  /*0480*/  LDG.E.CONSTANT R17, desc[UR8][R16.64] ;  /* 0x0000000810117981 */ /* 0x000f62000c1e9900 */
[----:B------:R-:W-:-:S05]  /*0490*/  VIADD R27, R27, 0x4 ;  /* 0x000000041b1b7836 */ /* 0x000fca0000000000 */
[----:B------:R-:W-:Y:S01]  /*04a0*/  ISETP.GE.AND P4, PT, R27, R25, PT ;  /* 0x000000191b00720c */ /* 0x000fe20003f86270 */
[----:B------:R-:W-:Y:S02]  /*04b0*/  VIADD R21, R21, 0x4 ;  /* 0x0000000415157836 */ /* 0x000fe40000000000 */
[----:B--2---:R-:W-:-:S04]  /*04c0*/  FADD R8, R28, R11 ;  /* 0x0000000b1c087221 */ /* 0x004fc80000000000 */
[----:B----4-:R-:W-:-:S04]  /*04d0*/  FADD R9, R8, R23 ;  /* 0x0000001708097221 */ /* 0x010fc80000000000 */
[----:B---3--:R-:W-:Y:S01]  /*04e0*/  FADD R10, R9, R10 ;  /* 0x0000000a090a7221 */ /* 0x008fe20000000000 */
[----:B------:R-:W-:Y:S03]  /*04f0*/  STS.64 [R24], R8 ;  /* 0x0000000818007388 */ /* 0x000fe60000000a00 */
[----:B-----5:R-:W-:-:S05]  /*0500*/  FADD R11, R10, R17 ;  /* 0x000000110a0b7221 */ /* 0x020fca0000000000 */
[----:B------:R1:W-:Y:S02]  /*0510*/  STS.64 [R24+0x8], R10 ;  /* 0x0000080a18007388 */ /* 0x0003e40000000a00 */
[----:B-1----:R-:W-:Y:S01]  /*0520*/  VIADD R24, R24, 0x10 ;  /* 0x0000001018187836 */ /* 0x002fe20000000000 */
[----:B------:R-:W-:Y:S06]  /*0530*/  @!P4 BRA `(.L_x_59) ;  /* 0xfffffffc00a4c947 */ /* 0x000fec000383ffff */
.L_x_58:
[----:B-1----:R-:W-:Y:S05]  /*0540*/  BSYNC.RECONVERGENT B2 ;  /* 0x0000000000027941 */ /* 0x002fea0003800200 */
.L_x_57:
[----:B------:R-:W-:-:S04]  /*0550*/  IADD3 R8, PT, PT, R6, -R27, RZ ;  /* 0x8000001b06087210 */ /* 0x000fc80007ffe0ff */
[----:B------:R-:W-:-:S13]  /*0560*/  ISETP.GT.AND P4, PT, R8, 0x1, PT ;  /* 0x000000010800780c */ /* 0x000fda0003f84270 */
[----:B------:R-:W-:Y:S01]  /*0570*/  @P4 VIADD R27, R27, 0x2 ;  /* 0x000000021b1b4836 */ /* 0x000fe20000000000 */
[----:B------:R-:W-:Y:S01]  /*0580*/  @P4 PLOP3.LUT P0, PT, PT, PT, PT, 0x8, 0x80 ;  /* 0x000000000080481c */ /* 0x000fe20003f0e170 */
[----:B------:R-:W1:Y:S01]  /*0590*/  @P4 LDC.64 R8, c[0x0][0x388] ;  /* 0x0000e200ff084b82 */ /* 0x000e620000000a00 */
[----:B------:R-:W-:Y:S02]  /*05a0*/  @P4 VIADD R29, R21, 0x1 ;  /* 0x00000001151d4836 */ /* 0x000fe40000000000 */
[----:B------:R-:W-:-:S13]  /*05b0*/  ISETP.LT.OR P0, PT, R27, R6, P0 ;  /* 0x000000061b00720c */ /* 0x000fda0000701670 */
[----:B------:R-:W2:Y:S01]  /*05c0*/  @P0 LDC.64 R16, c[0x0][0x388] ;  /* 0x0000e200ff100b82 */ /* 0x000ea20000000a00 */
[----:B-1----:R-:W-:-:S04]  /*05d0*/  @P4 IMAD.WIDE R22, R21, 0x4, R8 ;  /* 0x0000000415164825 */ /* 0x002fc800078e0208 */
[----:B------:R-:W-:Y:S02]  /*05e0*/  @P4 IMAD.WIDE R28, R29, 0x4, R8 ;  /* 0x000000041d1c4825 */ /* 0x000fe400078e0208 */
[----:B------:R-:W3:Y:S02]  /*05f0*/  @P4 LDG.E.CONSTANT R8, desc[UR8][R22.64] ;  /* 0x0000000816084981 */ /* 0x000ee4000c1e9900 */
[----:B------:R-:W-:Y:S02]  /*0600*/  @P4 VIADD R21, R21, 0x2 ;  /* 0x0000000215154836 */ /* 0x000fe40000000000 */
[----:B------:R-:W4:Y:S02]  /*0610*/  @P4 LDG.E.CONSTANT R29, desc[UR8][R28.64] ;  /* 0x000000081c1d4981 */ /* 0x000f24000c1e9900 */
[----:B--2---:R-:W-:-:S06]  /*0620*/  @P0 IMAD.WIDE R16, R21, 0x4, R16 ;  /* 0x0000000415100825 */ /* 0x004fcc00078e0210 */
[----:B------:R-:W2:Y:S01]  /*0630*/  @P0 LDG.E.CONSTANT R16, desc[UR8][R16.64] ;  /* 0x0000000810100981 */ /* 0x000ea2000c1e9900 */
[----:B---3--:R-:W-:-:S04]  /*0640*/  @P4 FADD R8, R11, R8 ;  /* 0x000000080b084221 */ /* 0x008fc80000000000 */
[----:B----4-:R-:W-:-:S05]  /*0650*/  @P4 FADD R11, R8, R29 ;  /* 0x0000001d080b4221 */ /* 0x010fca0000000000 */
[----:B------:R-:W-:-:S05]  /*0660*/  MOV R9, R11 ;  /* 0x0000000b00097202 */ /* 0x000fca0000000f00 */
[----:B------:R1:W-:Y:S01]  /*0670*/  @P4 STS.64 [R24], R8 ;  /* 0x0000000818004388 */ /* 0x0003e20000000a00 */
[----:B--2---:R-:W-:Y:S01]  /*0680*/  @P0 FADD R11, R11, R16 ;  /* 0x000000100b0b0221 */ /* 0x004fe20000000000 */
[----:B-1----:R-:W-:-:S05]  /*0690*/  @P4 VIADD R24, R24, 0x8 ;  /* 0x0000000818184836 */ /* 0x002fca0000000000 */
[----:B------:R2:W-:Y:S01]  /*06a0*/  @P0 STS [R24], R11 ;  /* 0x0000000b18000388 */ /* 0x0005e20000000800 */
[----:B------:R-:W-:-:S13]  /*06b0*/  ISETP.GE.AND P0, PT, R6, R7, PT ;  /* 0x000000070600720c */ /* 0x000fda0003f06270 */
[----:B--2---:R-:W-:Y:S05]  /*06c0*/  @P0 BRA `(.L_x_60) ;  /* 0x0000000400340947 */ /* 0x004fea0003800000 */
[----:B------:R-:W-:Y:S01]  /*06d0*/  LOP3.LUT P4, RZ, R13, 0xf, RZ, 0xc0, !PT ;  /* 0x0000000f0dff7812 */ /* 0x000fe2000788c0ff */
[----:B------:R-:W-:Y:S01]  /*06e0*/  IMAD.MOV.U32 R9, RZ, RZ, R6 ;  /* 0x000000ffff097224 */ /* 0x000fe200078e0006 */
[----:B------:R-:W-:Y:S11]  /*06f0*/  @P1 BRA `(.L_x_61) ;  /* 0x00000000005c1947 */ /* 0x000ff60003800000 */
[----:B------:R-:W-:Y:S01]  /*0700*/  IMAD.MOV.U32 R9, RZ, RZ, R6 ;  /* 0x000000ffff097224 */ /* 0x000fe200078e0006 */
[----:B------:R-:W-:-:S06]  /*0710*/  UMOV UR4, URZ ;  /* 0x000000ff00047c82 */ /* 0x000fcc0008000000 */
.L_x_62:
[C---:B-1----:R-:W-:Y:S01]  /*0720*/  LEA R8, R9.reuse, R26, 0x2 ;  /* 0x0000001a09087211 */ /* 0x042fe200078e10ff */
[----:B------:R-:W-:Y:S01]  /*0730*/  UIADD3 UR4, UPT, UPT, UR4, 0x10, URZ ;  /* 0x0000001004047890 */ /* 0x000fe2000fffe0ff */
[----:B------:R-:W-:-:S03]  /*0740*/  VIADD R9, R9, 0x10 ;  /* 0x0000001009097836 */ /* 0x000fc60000000000 */
[----:B------:R1:W-:Y:S02]  /*0750*/  STS [R8], R11 ;  /* 0x0000000b08007388 */ /* 0x0003e40000000800 */
[----:B------:R-:W-:Y:S02]  /*0760*/  ISETP.NE.AND P0, PT, R14, UR4, PT ;  /* 0x000000040e007c0c */ /* 0x000fe4000bf05270 */
[----:B------:R1:W-:Y:S04]  /*0770*/  STS [R8+0x4], R11 ;  /* 0x0000040b08007388 */ /* 0x0003e80000000800 */
        /* <DEDUP_REMOVED lines=13> */
[----:B------:R1:W-:Y:S01]  /*0850*/  STS [R8+0x3c], R11 ;  /* 0x00003c0b08007388 */ /* 0x0003e20000000800 */
[----:B------:R-:W-:Y:S05]  /*0860*/  @P0 BRA `(.L_x_62) ;  /* 0xfffffffc00ac0947 */ /* 0x000fea000383ffff */
.L_x_61:
[----:B------:R-:W-:Y:S05]  /*0870*/  @!P4 BRA `(.L_x_60) ;  /* 0x0000000000c8c947 */ /* 0x000fea0003800000 */
[----:B------:R-:W-:Y:S01]  /*0880*/  LOP3.LUT P0, RZ, R12, 0x7, RZ, 0xc0, !PT ;  /* 0x000000070cff7812 */ /* 0x000fe2000780c0ff */
[----:B------:R-:W-:-:S12]  /*0890*/  @!P2 BRA `(.L_x_63) ;  /* 0x000000000028a947 */ /* 0x000fd80003800000 */
[C---:B-1----:R-:W-:Y:S02]  /*08a0*/  IMAD R8, R9.reuse, 0x4, R26 ;  /* 0x0000000409087824 */ /* 0x042fe400078e021a */
[----:B------:R-:W-:-:S03]  /*08b0*/  VIADD R9, R9, 0x8 ;  /* 0x0000000809097836 */ /* 0x000fc60000000000 */
[----:B------:R2:W-:Y:S04]  /*08c0*/  STS [R8], R11 ;  /* 0x0000000b08007388 */ /* 0x0005e80000000800 */
[----:B------:R2:W-:Y:S04]  /*08d0*/  STS [R8+0x4], R11 ;  /* 0x0000040b08007388 */ /* 0x0005e80000000800 */
[----:B------:R2:W-:Y:S04]  /*08e0*/  STS [R8+0x8], R11 ;  /* 0x0000080b08007388 */ /* 0x0005e80000000800 */
[----:B------:R2:W-:Y:S04]  /*08f0*/  STS [R8+0xc], R11 ;  /* 0x00000c0b08007388 */ /* 0x0005e80000000800 */
[----:B------:R2:W-:Y:S04]  /*0900*/  STS [R8+0x10], R11 ;  /* 0x0000100b08007388 */ /* 0x0005e80000000800 */
[----:B------:R2:W-:Y:S04]  /*0910*/  STS [R8+0x14], R11 ;  /* 0x0000140b08007388 */ /* 0x0005e80000000800 */
[----:B------:R2:W-:Y:S04]  /*0920*/  STS [R8+0x18], R11 ;  /* 0x0000180b08007388 */ /* 0x0005e80000000800 */
[----:B------:R2:W-:Y:S02]  /*0930*/  STS [R8+0x1c], R11 ;  /* 0x00001c0b08007388 */ /* 0x0005e40000000800 */
.L_x_63:
[----:B------:R-:W-:Y:S05]  /*0940*/  @!P0 BRA `(.L_x_60) ;  /* 0x0000000000948947 */ /* 0x000fea0003800000 */
[C---:B-12---:R-:W-:Y:S01]  /*0950*/  @P3 LEA R8, R9.reuse, R26, 0x2 ;  /* 0x0000001a09083211 */ /* 0x046fe200078e10ff */
[----:B------:R-:W-:Y:S01]  /*0960*/  @P3 VIADD R9, R9, 0x4 ;  /* 0x0000000409093836 */ /* 0x000fe20000000000 */
[----:B------:R-:W-:-:S03]  /*0970*/  ISETP.NE.AND P0, PT, R18, RZ, PT ;  /* 0x000000ff1200720c */ /* 0x000fc60003f05270 */
[----:B------:R3:W-:Y:S04]  /*0980*/  @P3 STS [R8], R11 ;  /* 0x0000000b08003388 */ /* 0x0007e80000000800 */
[----:B------:R3:W-:Y:S04]  /*0990*/  @P3 STS [R8+0x4], R11 ;  /* 0x0000040b08003388 */ /* 0x0007e80000000800 */
[----:B------:R3:W-:Y:S04]  /*09a0*/  @P3 STS [R8+0x8], R11 ;  /* 0x0000080b08003388 */ /* 0x0007e80000000800 */
[----:B------:R3:W-:Y:S01]  /*09b0*/  @P3 STS [R8+0xc], R11 ;  /* 0x00000c0b08003388 */ /* 0x0007e20000000800 */
[----:B------:R-:W-:Y:S05]  /*09c0*/  @!P0 BRA `(.L_x_60) ;  /* 0x0000000000748947 */ /* 0x000fea0003800000 */
[----:B------:R-:W-:Y:S01]  /*09d0*/  IMAD R26, R9, 0x4, R26 ;  /* 0x00000004091a7824 */ /* 0x000fe200078e021a */
[----:B------:R-:W-:-:S04]  /*09e0*/  ISETP.NE.AND P0, PT, R18, 0x1, PT ;  /* 0x000000011200780c */ /* 0x000fc80003f05270 */
[----:B------:R4:W-:Y:S09]  /*09f0*/  STS [R26], R11 ;  /* 0x0000000b1a007388 */ /* 0x0009f20000000800 */
[----:B------:R-:W-:Y:S05]  /*0a00*/  @!P0 BRA `(.L_x_60) ;  /* 0x0000000000648947 */ /* 0x000fea0003800000 */
[----:B------:R1:W-:Y:S01]  /*0a10*/  STS [R26+0x4], R11 ;  /* 0x0000040b1a007388 */ /* 0x0003e20000000800 */
[----:B------:R-:W-:-:S13]  /*0a20*/  ISETP.NE.AND P0, PT, R18, 0x2, PT ;  /* 0x000000021200780c */ /* 0x000fda0003f05270 */
[----:B-1----:R-:W-:Y:S05]  /*0a30*/  @!P0 BRA `(.L_x_60) ;  /* 0x0000000000588947 */ /* 0x002fea0003800000 */
[----:B------:R1:W-:Y:S01]  /*0a40*/  STS [R26+0x8], R11 ;  /* 0x0000080b1a007388 */ /* 0x0003e20000000800 */
[----:B------:R-:W-:Y:S05]  /*0a50*/  BRA `(.L_x_60) ;  /* 0x0000000000507947 */ /* 0x000fea0003800000 */
.L_x_56:
[----:B------:R-:W2:Y:S08]  /*0a60*/  LDC R8, c[0x0][0x384] ;  /* 0x0000e100ff087b82 */ /* 0x000eb00000000800 */
[----:B------:R-:W3:Y:S01]  /*0a70*/  LDC.64 R16, c[0x0][0x388] ;  /* 0x0000e200ff107b82 */ /* 0x000ee20000000a00 */
[----:B--2---:R-:W-:-:S04]  /*0a80*/  IMAD R8, R8, UR5, R5 ;  /* 0x0000000508087c24 */ /* 0x004fc8000f8e0205 */
[----:B------:R-:W-:-:S04]  /*0a90*/  IMAD.IADD R9, R8, 0x1, R15 ;  /* 0x0000000108097824 */ /* 0x000fc800078e020f */
[----:B---3--:R-:W-:-:S05]  /*0aa0*/  IMAD.WIDE R16, R9, 0x4, R16 ;  /* 0x0000000409107825 */ /* 0x008fca00078e0210 */
[----:B-1----:R-:W2:Y:S04]  /*0ab0*/  LDG.E.CONSTANT R9, desc[UR8][R16.64+0x4] ;  /* 0x0000040810097981 */ /* 0x002ea8000c1e9900 */
[----:B------:R-:W3:Y:S04]  /*0ac0*/  LDG.E.CONSTANT R10, desc[UR8][R16.64+0x8] ;  /* 0x00000808100a7981 */ /* 0x000ee8000c1e9900 */
[----:B------:R-:W3:Y:S04]  /*0ad0*/  LDG.E.CONSTANT R11, desc[UR8][R16.64+0xc] ;  /* 0x00000c08100b7981 */ /* 0x000ee8000c1e9900 */
[----:B------:R-:W2:Y:S01]  /*0ae0*/  LDG.E.CONSTANT R8, desc[UR8][R16.64] ;  /* 0x0000000810087981 */ /* 0x000ea2000c1e9900 */
[----:B------:R-:W1:Y:S01]  /*0af0*/  S2UR UR6, SR_CgaCtaId ;  /* 0x00000000000679c3 */ /* 0x000e620000008800 */
[----:B------:R-:W-:-:S02]  /*0b00*/  UMOV UR4, 0x400 ;  /* 0x0000040000047882 */ /* 0x000fc40000000000 */
[----:B------:R-:W-:Y:S01]  /*0b10*/  MOV R19, UR4 ;  /* 0x0000000400137c02 */ /* 0x000fe20008000f00 */
[----:B-1----:R-:W-:-:S05]  /*0b20*/  IMAD.U32 R20, RZ, RZ, UR6 ;  /* 0x00000006ff147e24 */ /* 0x002fca000f8e00ff */
[----:B------:R-:W-:-:S05]  /*0b30*/  LEA R24, R20, R19, 0x18 ;  /* 0x0000001314187211 */ /* 0x000fca00078ec0ff */
[----:B------:R-:W-:Y:S02]  /*0b40*/  IMAD R24, R15, 0x4, R24 ;  /* 0x000000040f187824 */ /* 0x000fe400078e0218 */
[----:B---3--:R-:W-:Y:S01]  /*0b50*/  FADD R22, R10, R11 ;  /* 0x0000000b0a167221 */ /* 0x008fe20000000000 */
[----:B--2---:R-:W-:-:S04]  /*0b60*/  FADD R9, R8, R9 ;  /* 0x0000000908097221 */ /* 0x004fc80000000000 */
[C---:B------:R-:W-:Y:S01]  /*0b70*/  FADD R11, R9.reuse, R22 ;  /* 0x00000016090b7221 */ /* 0x040fe20000000000 */
[----:B------:R-:W-:-:S05]  /*0b80*/  FADD R10, R9, R10 ;  /* 0x0000000a090a7221 */ /* 0x000fca0000000000 */
[----:B------:R1:W-:Y:S02]  /*0b90*/  STS.128 [R24], R8 ;  /* 0x0000000818007388 */ /* 0x0003e40000000c00 */
.L_x_60:
[----:B------:R-:W-:Y:S05]  /*0ba0*/  BSYNC.RECONVERGENT B1 ;  /* 0x0000000000017941 */ /* 0x000fea0003800200 */
.L_x_55:
[----:B------:R-:W-:Y:S01]  /*0bb0*/  VIADD R19, R19, 0x8000 ;  /* 0x0000800013137836 */ /* 0x000fe20000000000 */
[----:B-123--:R-:W-:-:S04]  /*0bc0*/  SHF.R.U32.HI R8, RZ, 0x7, R15 ;  /* 0x00000007ff087819 */ /* 0x00efc8000001160f */
[----:B------:R-:W-:Y:S02]  /*0bd0*/  LEA R19, R20, R19, 0x18 ;  /* 0x0000001314137211 */ /* 0x000fe400078ec0ff */
[----:B------:R-:W-:Y:S01]  /*0be0*/  LEA.HI R8, R15, R8, RZ, 0x1e ;  /* 0x000000080f087211 */ /* 0x000fe200078ff0ff */
[----:B0-----:R-:W-:-:S03]  /*0bf0*/  IMAD R15, R0, 0x4, R15 ;  /* 0x00000004000f7824 */ /* 0x001fc600078e020f */
[----:B------:R-:W-:Y:S02]  /*0c00*/  LEA R8, R8, R19, 0x2 ;  /* 0x0000001308087211 */ /* 0x000fe400078e10ff */
[----:B------:R-:W-:-:S03]  /*0c10*/  ISETP.GE.AND P0, PT, R15, R6, PT ;  /* 0x000000060f00720c */ /* 0x000fc60003f06270 */
[----:B------:R2:W-:Y:S10]  /*0c20*/  STS [R8], R11 ;  /* 0x0000000b08007388 */ /* 0x0005f40000000800 */
[----:B--2---:R-:W-:Y:S05]  /*0c30*/  @!P0 BRA `(.L_x_64) ;  /* 0xfffffff4008c8947 */ /* 0x004fea000383ffff */
.L_x_54:
[----:B-1----:R-:W-:Y:S05]  /*0c40*/  BSYNC.RECONVERGENT B0 ;  /* 0x0000000000007941 */ /* 0x002fea0003800200 */
.L_x_53:
[----:B------:R-:W1:Y:S01]  /*0c50*/  LDC R10, c[0x0][0x384] ;  /* 0x0000e100ff0a7b82 */ /* 0x000e620000000800 */
[----:B------:R-:W2:Y:S01]  /*0c60*/  S2R R9, SR_TID.X ;  /* 0x0000000000097919 */ /* 0x000ea20000002100 */
[----:B----4-:R-:W-:Y:S02]  /*0c70*/  IMAD.MOV.U32 R11, RZ, RZ, RZ ;  /* 0x000000ffff0b7224 */ /* 0x010fe400078e00ff */
[----:B-1----:R-:W-:-:S05]  /*0c80*/  IMAD R8, R3, -0x2000, R10 ;  /* 0xffffe00003087824 */ /* 0x002fca00078e020a */
[----:B------:R-:W-:-:S05]  /*0c90*/  VIMNMX R8, PT, PT, R8, 0x2000, PT ;  /* 0x0000200008087848 */ /* 0x000fca0003fe0100 */
[----:B------:R-:W-:-:S05]  /*0ca0*/  VIADD R8, R8, 0x3 ;  /* 0x0000000308087836 */ /* 0x000fca0000000000 */
[----:B------:R-:W-:-:S04]  /*0cb0*/  SHF.R.S32.HI R8, RZ, 0x2, R8 ;  /* 0x00000002ff087819 */ /* 0x000fc80000011408 */
[----:B------:R-:W-:-:S13]  /*0cc0*/  ISETP.GE.AND P0, PT, R8, 0x2, PT ;  /* 0x000000020800780c */ /* 0x000fda0003f06270 */
[----:B--2---:R-:W-:Y:S05]  /*0cd0*/  @!P0 BRA `(.L_x_65) ;  /* 0x0000000000908947 */ /* 0x004fea0003800000 */
[----:B------:R-:W-:-:S07]  /*0ce0*/  HFMA2 R11, -RZ, RZ, 0, 0 ;  /* 0x00000000ff0b7431 */ /* 0x000fce00000001ff */
.L_x_69:
[----:B------:R-:W-:Y:S01]  /*0cf0*/  IMAD.MOV.U32 R13, RZ, RZ, R11 ;  /* 0x000000ffff0d7224 */ /* 0x000fe200078e000b */
[----:B------:R-:W-:Y:S01]  /*0d00*/  BAR.SYNC.DEFER_BLOCKING 0x0 ;  /* 0x0000000000007b1d */ /* 0x000fe20000010000 */
[----:B------:R-:W-:Y:S02]  /*0d10*/  VIADD R11, R11, 0x1 ;  /* 0x000000010b0b7836 */ /* 0x000fe40000000000 */
[----:B-1----:R-:W-:-:S03]  /*0d20*/  IMAD.MOV.U32 R14, RZ, RZ, 0x4 ;  /* 0x00000004ff0e7424 */ /* 0x002fc600078e00ff */
[----:B------:R-:W-:Y:S01]  /*0d30*/  SHF.R.U32.HI R12, RZ, R11, R8 ;  /* 0x0000000bff0c7219 */ /* 0x000fe20000011608 */
[----:B------:R-:W-:Y:S01]  /*0d40*/  BSSY.RECONVERGENT B0, `(.L_x_66) ;  /* 0x000001c000007945 */ /* 0x000fe20003800200 */
[----:B------:R-:W-:Y:S02]  /*0d50*/  SHF.L.U32 R15, R14, R13, RZ ;  /* 0x0000000d0e0f7219 */ /* 0x000fe400000006ff */
[----:B------:R-:W-:Y:S02]  /*0d60*/  ISETP.GE.AND P0, PT, R9, R12, PT ;  /* 0x0000000c0900720c */ /* 0x000fe40003f06270 */
[----:B------:R-:W-:-:S11]  /*0d70*/  ISETP.GT.AND P1, PT, R15, R8, PT ;  /* 0x000000080f00720c */ /* 0x000fd60003f24270 */
[----:B------:R-:W-:Y:S05]  /*0d80*/  @P0 BRA `(.L_x_67) ;  /* 0x00000000005c0947 */ /* 0x000fea0003800000 */
[----:B------:R-:W1:Y:S01]  /*0d90*/  S2R R17, SR_CgaCtaId ;  /* 0x0000000000117919 */ /* 0x000e620000008800 */
[----:B------:R-:W-:Y:S01]  /*0da0*/  MOV R14, 0x400 ;  /* 0x00000400000e7802 */ /* 0x000fe20000000f00 */
[----:B------:R-:W-:-:S03]  /*0db0*/  IMAD.MOV.U32 R15, RZ, RZ, R9 ;  /* 0x000000ffff0f7224 */ /* 0x000fc600078e0009 */
[----:B------:R-:W-:-:S04]  /*0dc0*/  IADD3 R14, PT, PT, R14, 0x8000, RZ ;  /* 0x000080000e0e7810 */ /* 0x000fc80007ffe0ff */
[----:B-1----:R-:W-:-:S07]  /*0dd0*/  LEA R18, R17, R14, 0x18 ;  /* 0x0000000e11127211 */ /* 0x002fce00078ec0ff */
.L_x_68:
[----:B-1----:R-:W-:Y:S02]  /*0de0*/  IMAD.SHL.U32 R14, R15, 0x2, RZ ;  /* 0x000000020f0e7824 */ /* 0x002fe400078e00ff */
[----:B0-----:R-:W-:Y:S02]  /*0df0*/  IMAD.IADD R15, R0, 0x1, R15 ;  /* 0x00000001000f7824 */ /* 0x001fe400078e020f */
[C---:B------:R-:W-:Y:S01]  /*0e00*/  VIADD R16, R14.reuse, 0x1 ;  /* 0x000000010e107836 */ /* 0x040fe20000000000 */
[----:B------:R-:W-:Y:S02]  /*0e10*/  IADD3 R14, PT, PT, R14, 0x2, RZ ;  /* 0x000000020e0e7810 */ /* 0x000fe40007ffe0ff */
[----:B------:R-:W-:Y:S02]  /*0e20*/  ISETP.GE.AND P0, PT, R15, R12, PT ;  /* 0x0000000c0f00720c */ /* 0x000fe40003f06270 */
[-C--:B------:R-:W-:Y:S02]  /*0e30*/  SHF.L.U32 R16, R16, R13.reuse, RZ ;  /* 0x0000000d10107219 */ /* 0x080fe400000006ff */
[----:B------:R-:W-:-:S03]  /*0e40*/  SHF.L.U32 R14, R14, R13, RZ ;  /* 0x0000000d0e0e7219 */ /* 0x000fc600000006ff */
[----:B------:R-:W-:Y:S02]  /*0e50*/  VIADD R19, R16, 0xffffffff ;  /* 0xffffffff10137836 */ /* 0x000fe40000000000 */
[----:B------:R-:W-:-:S03]  /*0e60*/  VIADD R17, R14, 0xffffffff ;  /* 0xffffffff0e117836 */ /* 0x000fc60000000000 */
[----:B------:R-:W-:Y:S02]  /*0e70*/  LEA.HI.SX32 R19, R19, R16, 0x1b ;  /* 0x0000001013137211 */ /* 0x000fe400078fdaff */
[----:B------:R-:W-:-:S03]  /*0e80*/  LEA.HI.SX32 R17, R17, R14, 0x1b ;  /* 0x0000000e11117211 */ /* 0x000fc600078fdaff */
[----:B------:R-:W-:Y:S01]  /*0e90*/  IMAD R19, R19, 0x4, R18 ;  /* 0x0000000413137824 */ /* 0x000fe200078e0212 */
[----:B------:R-:W-:-:S05]  /*0ea0*/  LEA R17, R17, R18, 0x2 ;  /* 0x0000001211117211 */ /* 0x000fca00078e10ff */
[----:B------:R-:W-:Y:S04]  /*0eb0*/  LDS R19, [R19+-0x4] ;  /* 0xfffffc0013137984 */ /* 0x000fe80000000800 */
[----:B------:R-:W0:Y:S02]  /*0ec0*/  LDS R14, [R17+-0x4] ;  /* 0xfffffc00110e7984 */ /* 0x000e240000000800 */
[----:B0-----:R-:W-:-:S05]  /*0ed0*/  FADD R14, R19, R14 ;  /* 0x0000000e130e7221 */ /* 0x001fca0000000000 */
[----:B------:R1:W-:Y:S01]  /*0ee0*/  STS [R17+-0x4], R14 ;  /* 0xfffffc0e11007388 */ /* 0x0003e20000000800 */
[----:B------:R-:W-:Y:S05]  /*0ef0*/  @!P0 BRA `(.L_x_68) ;  /* 0xfffffffc00b88947 */ /* 0x000fea000383ffff */
.L_x_67:
[----:B------:R-:W-:Y:S05]  /*0f00*/  BSYNC.RECONVERGENT B0 ;  /* 0x0000000000007941 */ /* 0x000fea0003800200 */
.L_x_66:
[----:B------:R-:W-:Y:S05]  /*0f10*/  @!P1 BRA `(.L_x_69) ;  /* 0xfffffffc00749947 */ /* 0x000fea000383ffff */
.L_x_65:
[----:B------:R-:W-:-:S13]  /*0f20*/  ISETP.GE.AND P0, PT, R11, 0x1, PT ;  /* 0x000000010b00780c */ /* 0x000fda0003f06270 */
[----:B------:R-:W-:Y:S05]  /*0f30*/  @!P0 BRA `(.L_x_70) ;  /* 0x0000000000908947 */ /* 0x000fea0003800000 */
.L_x_74:
[----:B--2---:R-:W-:Y:S01]  /*0f40*/  IMAD.MOV.U32 R15, RZ, RZ, R11 ;  /* 0x000000ffff0f7224 */ /* 0x004fe200078e000b */
[----:B------:R-:W-:Y:S01]  /*0f50*/  MOV R12, 0xffffffff ;  /* 0xffffffff000c7802 */ /* 0x000fe20000000f00 */
[----:B------:R-:W-:Y:S01]  /*0f60*/  VIADD R11, R11, 0xffffffff ;  /* 0xffffffff0b0b7836 */ /* 0x000fe20000000000 */
[----:B------:R-:W-:Y:S02]  /*0f70*/  BAR.SYNC.DEFER_BLOCKING 0x0 ;  /* 0x0000000000007b1d */ /* 0x000fe40000010000 */
[----:B------:R-:W-:Y:S02]  /*0f80*/  ISETP.GE.U32.AND P1, PT, R15, 0x2, PT ;  /* 0x000000020f00780c */ /* 0x000fe40003f26070 */
[----:B------:R-:W-:Y:S02]  /*0f90*/  SHF.L.U32 R13, R12, R11, RZ ;  /* 0x0000000b0c0d7219 */ /* 0x000fe400000006ff */
[----:B------:R-:W-:Y:S03]  /*0fa0*/  BSSY.RECONVERGENT B0, `(.L_x_71) ;  /* 0x000001c000007945 */ /* 0x000fe60003800200 */
[----:B------:R-:W-:-:S05]  /*0fb0*/  IMAD.IADD R12, R8, 0x1, R13 ;  /* 0x00000001080c7824 */ /* 0x000fca00078e020d */
[----:B------:R-:W-:-:S04]  /*0fc0*/  SHF.R.S32.HI R12, RZ, R15, R12 ;  /* 0x0000000fff0c7219 */ /* 0x000fc8000001140c */
[----:B------:R-:W-:-:S13]  /*0fd0*/  ISETP.GE.AND P0, PT, R9, R12, PT ;  /* 0x0000000c0900720c */ /* 0x000fda0003f06270 */
[----:B------:R-:W-:Y:S05]  /*0fe0*/  @P0 BRA `(.L_x_72) ;  /* 0x00000000005c0947 */ /* 0x000fea0003800000 */
[----:B------:R-:W2:Y:S01]  /*0ff0*/  S2R R15, SR_CgaCtaId ;  /* 0x00000000000f7919 */ /* 0x000ea20000008800 */
[----:B------:R-:W-:-:S04]  /*1000*/  MOV R13, 0x400 ;  /* 0x00000400000d7802 */ /* 0x000fc80000000f00 */
[----:B-1----:R-:W-:Y:S01]  /*1010*/  IADD3 R14, PT, PT, R13, 0x8000, RZ ;  /* 0x000080000d0e7810 */ /* 0x002fe20007ffe0ff */
[----:B------:R-:W-:-:S03]  /*1020*/  IMAD.MOV.U32 R13, RZ, RZ, R9 ;  /* 0x000000ffff0d7224 */ /* 0x000fc600078e0009 */
[----:B--2---:R-:W-:-:S07]  /*1030*/  LEA R18, R15, R14, 0x18 ;  /* 0x0000000e0f127211 */ /* 0x004fce00078ec0ff */
.L_x_73:
[----:B--2---:R-:W-:Y:S01]  /*1040*/  IMAD.SHL.U32 R14, R13, 0x2, RZ ;  /* 0x000000020d0e7824 */ /* 0x004fe200078e00ff */
[----:B0-----:R-:W-:-:S04]  /*1050*/  IADD3 R13, PT, PT, R0, R13, RZ ;  /* 0x0000000d000d7210 */ /* 0x001fc80007ffe0ff */
[C---:B------:R-:W-:Y:S01]  /*1060*/  IADD3 R16, PT, PT, R14.reuse, 0x2, RZ ;  /* 0x000000020e107810 */ /* 0x040fe20007ffe0ff */
[----:B------:R-:W-:Y:S01]  /*1070*/  VIADD R14, R14, 0x3 ;  /* 0x000000030e0e7836 */ /* 0x000fe20000000000 */
[----:B------:R-:W-:Y:S02]  /*1080*/  ISETP.GE.AND P0, PT, R13, R12, PT ;  /* 0x0000000c0d00720c */ /* 0x000fe40003f06270 */
[-C--:B------:R-:W-:Y:S02]  /*1090*/  SHF.L.U32 R16, R16, R11.reuse, RZ ;  /* 0x0000000b10107219 */ /* 0x080fe400000006ff */
[----:B------:R-:W-:-:S03]  /*10a0*/  SHF.L.U32 R14, R14, R11, RZ ;  /* 0x0000000b0e0e7219 */ /* 0x000fc600000006ff */
[----:B------:R-:W-:Y:S01]  /*10b0*/  VIADD R17, R16, 0xffffffff ;  /* 0xffffffff10117836 */ /* 0x000fe20000000000 */
[----:B------:R-:W-:-:S04]  /*10c0*/  IADD3 R15, PT, PT, R14, -0x1, RZ ;  /* 0xffffffff0e0f7810 */ /* 0x000fc80007ffe0ff */
[----:B------:R-:W-:Y:S02]  /*10d0*/  LEA.HI.SX32 R17, R17, R16, 0x1b ;  /* 0x0000001011117211 */ /* 0x000fe400078fdaff */
[----:B------:R-:W-:-:S03]  /*10e0*/  LEA.HI.SX32 R15, R15, R14, 0x1b ;  /* 0x0000000e0f0f7211 */ /* 0x000fc600078fdaff */
[--C-:B------:R-:W-:Y:S02]  /*10f0*/  IMAD R17, R17, 0x4, R18.reuse ;  /* 0x0000000411117824 */ /* 0x100fe400078e0212 */
[----:B------:R-:W-:-:S04]  /*1100*/  IMAD R15, R15, 0x4, R18 ;  /* 0x000000040f0f7824 */ /* 0x000fc800078e0212 */
[----:B------:R-:W-:Y:S04]  /*1110*/  LDS R17, [R17+-0x4] ;  /* 0xfffffc0011117984 */ /* 0x000fe80000000800 */
[----:B------:R-:W0:Y:S02]  /*1120*/  LDS R14, [R15+-0x4] ;  /* 0xfffffc000f0e7984 */ /* 0x000e240000000800 */
[----:B0-----:R-:W-:-:S05]  /*1130*/  FADD R14, R17, R14 ;  /* 0x0000000e110e7221 */ /* 0x001fca0000000000 */
[----:B------:R2:W-:Y:S01]  /*1140*/  STS [R15+-0x4], R14 ;  /* 0xfffffc0e0f007388 */ /* 0x0005e20000000800 */
[----:B------:R-:W-:Y:S05]  /*1150*/  @!P0 BRA `(.L_x_73) ;  /* 0xfffffffc00b88947 */ /* 0x000fea000383ffff */
.L_x_72:
[----:B------:R-:W-:Y:S05]  /*1160*/  BSYNC.RECONVERGENT B0 ;  /* 0x0000000000007941 */ /* 0x000fea0003800200 */
.L_x_71:
[----:B------:R-:W-:Y:S05]  /*1170*/  @P1 BRA `(.L_x_74) ;  /* 0xfffffffc00701947 */ /* 0x000fea000383ffff */
.L_x_70:
[----:B------:R-:W-:Y:S01]  /*1180*/  IMAD.SHL.U32 R11, R9, 0x4, RZ ;  /* 0x00000004090b7824 */ /* 0x000fe200078e00ff */
[----:B------:R-:W-:Y:S04]  /*1190*/  BAR.SYNC.DEFER_BLOCKING 0x0 ;  /* 0x0000000000007b1d */ /* 0x000fe80000010000 */
[----:B------:R-:W-:Y:S02]  /*11a0*/  ISETP.GE.AND P0, PT, R11, R7, PT ;  /* 0x000000070b00720c */ /* 0x000fe40003f06270 */
[----:B------:R-:W-:Y:S11]  /*11b0*/  BSSY.RECONVERGENT B0, `(.L_x_75) ;  /* 0x0000020000007945 */ /* 0x000ff60003800200 */
[----:B------:R-:W-:Y:S05]  /*11c0*/  @P0 BRA `(.L_x_76) ;  /* 0x0000000000780947 */ /* 0x000fea0003800000 */
.L_x_79:
[----:B------:R-:W-:Y:S01]  /*11d0*/  ISETP.NE.AND P0, PT, R11, RZ, PT ;  /* 0x000000ff0b00720c */ /* 0x000fe20003f05270 */
[----:B------:R-:W-:-:S12]  /*11e0*/  BSSY.RECONVERGENT B1, `(.L_x_77) ;  /* 0x0000019000017945 */ /* 0x000fd80003800200 */
[----:B-1----:R-:W-:Y:S05]  /*11f0*/  @!P0 BRA `(.L_x_78) ;  /* 0x00000000005c8947 */ /* 0x002fea0003800000 */
[----:B------:R-:W3:Y:S01]  /*1200*/  S2UR UR7, SR_CgaCtaId ;  /* 0x00000000000779c3 */ /* 0x000ee20000008800 */
[----:B------:R-:W-:Y:S01]  /*1210*/  SHF.R.S32.HI R12, RZ, 0x2, R11 ;  /* 0x00000002ff0c7819 */ /* 0x000fe2000001140b */
[----:B------:R-:W-:Y:S02]  /*1220*/  UMOV UR4, 0x400 ;  /* 0x0000040000047882 */ /* 0x000fe40000000000 */
[----:B------:R-:W-:Y:S02]  /*1230*/  UIADD3 UR6, UPT, UPT, UR4, 0x8000, URZ ;  /* 0x0000800004067890 */ /* 0x000fe4000fffe0ff */
[----:B------:R-:W-:-:S05]  /*1240*/  VIADD R13, R12, 0xffffffff ;  /* 0xffffffff0c0d7836 */ /* 0x000fca0000000000 */
[----:B------:R-:W-:Y:S01]  /*1250*/  LEA.HI.SX32 R13, R13, R12, 0x1b ;  /* 0x0000000c0d0d7211 */ /* 0x000fe200078fdaff */
[----:B---3--:R-:W-:Y:S02]  /*1260*/  ULEA UR6, UR7, UR6, 0x18 ;  /* 0x0000000607067291 */ /* 0x008fe4000f8ec0ff */
[----:B------:R-:W-:-:S04]  /*1270*/  ULEA UR4, UR7, UR4, 0x18 ;  /* 0x0000000407047291 */ /* 0x000fc8000f8ec0ff */
[----:B------:R-:W-:Y:S02]  /*1280*/  LEA R13, R13, UR6, 0x2 ;  /* 0x000000060d0d7c11 */ /* 0x000fe4000f8e10ff */
[----:B------:R-:W-:-:S04]  /*1290*/  LEA R12, R11, UR4, 0x2 ;  /* 0x000000040b0c7c11 */ /* 0x000fc8000f8e10ff */
[----:B------:R-:W-:Y:S04]  /*12a0*/  LDS R13, [R13+-0x4] ;  /* 0xfffffc000d0d7984 */ /* 0x000fe80000000800 */
[----:B-12---:R-:W1:Y:S04]  /*12b0*/  LDS R14, [R12] ;  /* 0x000000000c0e7984 */ /* 0x006e680000000800 */
[----:B------:R-:W2:Y:S04]  /*12c0*/  LDS R16, [R12+0x4] ;  /* 0x000004000c107984 */ /* 0x000ea80000000800 */
[----:B------:R-:W3:Y:S04]  /*12d0*/  LDS R18, [R12+0x8] ;  /* 0x000008000c127984 */ /* 0x000ee80000000800 */
[----:B------:R-:W4:Y:S01]  /*12e0*/  LDS R20, [R12+0xc] ;  /* 0x00000c000c147984 */ /* 0x000f220000000800 */
[C---:B-1----:R-:W-:Y:S01]  /*12f0*/  FADD R15, R13.reuse, R14 ;  /* 0x0000000e0d0f7221 */ /* 0x042fe20000000000 */
[----:B--2---:R-:W-:-:S04]  /*1300*/  FADD R17, R13, R16 ;  /* 0x000000100d117221 */ /* 0x004fc80000000000 */
[----:B------:R1:W-:Y:S01]  /*1310*/  STS [R12], R15 ;  /* 0x0000000f0c007388 */ /* 0x0003e20000000800 */
[----:B---3--:R-:W-:-:S03]  /*1320*/  FADD R19, R13, R18 ;  /* 0x000000120d137221 */ /* 0x008fc60000000000 */
[----:B------:R1:W-:Y:S01]  /*1330*/  STS [R12+0x4], R17 ;  /* 0x000004110c007388 */ /* 0x0003e20000000800 */
[----:B----4-:R-:W-:-:S03]  /*1340*/  FADD R21, R13, R20 ;  /* 0x000000140d157221 */ /* 0x010fc60000000000 */
[----:B------:R1:W-:Y:S04]  /*1350*/  STS [R12+0x8], R19 ;  /* 0x000008130c007388 */ /* 0x0003e80000000800 */
[----:B------:R1:W-:Y:S02]  /*1360*/  STS [R12+0xc], R21 ;  /* 0x00000c150c007388 */ /* 0x0003e40000000800 */
.L_x_78:
[----:B------:R-:W-:Y:S05]  /*1370*/  BSYNC.RECONVERGENT B1 ;  /* 0x0000000000017941 */ /* 0x000fea0003800200 */
.L_x_77:
[----:B0-----:R-:W-:-:S04]  /*1380*/  LEA R11, R0, R11, 0x2 ;  /* 0x0000000b000b7211 */ /* 0x001fc800078e10ff */
[----:B------:R-:W-:-:S13]  /*1390*/  ISETP.GE.AND P0, PT, R11, R7, PT ;  /* 0x000000070b00720c */ /* 0x000fda0003f06270 */
[----:B------:R-:W-:Y:S05]  /*13a0*/  @!P0 BRA `(.L_x_79) ;  /* 0xfffffffc00888947 */ /* 0x000fea000383ffff */
.L_x_76:
[----:B------:R-:W-:Y:S05]  /*13b0*/  BSYNC.RECONVERGENT B0 ;  /* 0x0000000000007941 */ /* 0x000fea0003800200 */
.L_x_75:
[----:B------:R-:W-:Y:S01]  /*13c0*/  IMAD.IADD R10, R10, 0x1, -R5 ;  /* 0x000000010a0a7824 */ /* 0x000fe200078e0a05 */
[----:B------:R-:W-:Y:S04]  /*13d0*/  BAR.SYNC.DEFER_BLOCKING 0x0 ;  /* 0x0000000000007b1d */ /* 0x000fe80000010000 */
[----:B------:R-:W-:Y:S02]  /*13e0*/  ISETP.GT.AND P0, PT, R10, R9, PT ;  /* 0x000000090a00720c */ /* 0x000fe40003f04270 */
[----:B------:R-:W-:Y:S11]  /*13f0*/  BSSY.RECONVERGENT B0, `(.L_x_80) ;  /* 0x0000011000007945 */ /* 0x000ff60003800200 */
[----:B------:R-:W-:Y:S05]  /*1400*/  @!P0 BRA `(.L_x_81) ;  /* 0x00000000003c8947 */ /* 0x000fea0003800000 */
[----:B-12---:R-:W1:Y:S01]  /*1410*/  S2R R14, SR_CgaCtaId ;  /* 0x00000000000e7919 */ /* 0x006e620000008800 */
[----:B------:R-:W2:Y:S01]  /*1420*/  LDC R12, c[0x0][0x384] ;  /* 0x0000e100ff0c7b82 */ /* 0x000ea20000000800 */
[----:B------:R-:W-:-:S07]  /*1430*/  MOV R7, 0x400 ;  /* 0x0000040000077802 */ /* 0x000fce0000000f00 */
[----:B------:R-:W3:Y:S01]  /*1440*/  LDC.64 R10, c[0x0][0x390] ;  /* 0x0000e400ff0a7b82 */ /* 0x000ee20000000a00 */
[----:B-1----:R-:W-:Y:S01]  /*1450*/  LEA R16, R14, R7, 0x18 ;  /* 0x000000070e107211 */ /* 0x002fe200078ec0ff */
[----:B--2---:R-:W-:-:S07]  /*1460*/  IMAD R14, R12, UR5, R5 ;  /* 0x000000050c0e7c24 */ /* 0x004fce000f8e0205 */
.L_x_82:
[----:B------:R-:W-:Y:S01]  /*1470*/  IMAD R7, R9, 0x4, R16 ;  /* 0x0000000409077824 */ /* 0x000fe200078e0210 */
[----:B----4-:R-:W-:Y:S01]  /*1480*/  IADD3 R13, PT, PT, R14, R9, RZ ;  /* 0x000000090e0d7210 */ /* 0x010fe20007ffe0ff */
[----:B0-----:R-:W-:-:S04]  /*1490*/  IMAD.IADD R9, R0, 0x1, R9 ;  /* 0x0000000100097824 */ /* 0x001fc800078e0209 */
[----:B------:R-:W0:Y:S01]  /*14a0*/  LDS R7, [R7] ;  /* 0x0000000007077984 */ /* 0x000e220000000800 */
[----:B---3--:R-:W-:Y:S01]  /*14b0*/  IMAD.WIDE R12, R13, 0x4, R10 ;  /* 0x000000040d0c7825 */ /* 0x008fe200078e020a */
[----:B------:R-:W-:-:S03]  /*14c0*/  ISETP.GE.AND P0, PT, R9, R6, PT ;  /* 0x000000060900720c */ /* 0x000fc60003f06270 */
[----:B0-----:R-:W-:-:S05]  /*14d0*/  FADD R15, R7, R2 ;  /* 0x00000002070f7221 */ /* 0x001fca0000000000 */
[----:B------:R4:W-:Y:S05]  /*14e0*/  STG.E desc[UR8][R12.64], R15 ;  /* 0x0000000f0c007986 */ /* 0x0009ea000c101908 */
[----:B------:R-:W-:Y:S05]  /*14f0*/  @!P0 BRA `(.L_x_82) ;  /* 0xfffffffc00dc8947 */ /* 0x000fea000383ffff */
.L_x_81:
[----:B------:R-:W-:Y:S05]  /*1500*/  BSYNC.RECONVERGENT B0 ;  /* 0x0000000000007941 */ /* 0x000fea0003800200 */
.L_x_80:
[----:B------:R-:W3:Y:S01]  /*1510*/  S2R R9, SR_CgaCtaId ;  /* 0x0000000000097919 */ /* 0x000ee20000008800 */
[----:B------:R-:W-:Y:S01]  /*1520*/  MOV R6, 0x400 ;  /* 0x0000040000067802 */ /* 0x000fe20000000f00 */
[----:B------:R-:W-:Y:S01]  /*1530*/  VIADD R7, R8, 0xffffffff ;  /* 0xffffffff08077836 */ /* 0x000fe20000000000 */
[----:B------:R-:W5:Y:S01]  /*1540*/  LDCU UR4, c[0x0][0x384] ;  /* 0x00007080ff0477ac */ /* 0x000f620008000800 */
[----:B------:R-:W-:Y:S01]  /*1550*/  VIADD R5, R5, 0x2000 ;  /* 0x0000200005057836 */ /* 0x000fe20000000000 */
[----:B------:R-:W-:Y:S02]  /*1560*/  IADD3 R6, PT, PT, R6, 0x8000, RZ ;  /* 0x0000800006067810 */ /* 0x000fe40007ffe0ff */
[----:B------:R-:W-:Y:S02]  /*1570*/  LEA.HI.SX32 R7, R7, R8, 0x1b ;  /* 0x0000000807077211 */ /* 0x000fe400078fdaff */
[----:B------:R-:W-:Y:S02]  /*1580*/  IADD3 R3, PT, PT, R3, 0x1, RZ ;  /* 0x0000000103037810 */ /* 0x000fe40007ffe0ff */
[----:B-----5:R-:W-:-:S02]  /*1590*/  ISETP.GE.AND P0, PT, R5, UR4, PT ;  /* 0x0000000405007c0c */ /* 0x020fc4000bf06270 */
[----:B---3--:R-:W-:-:S05]  /*15a0*/  LEA R6, R9, R6, 0x18 ;  /* 0x0000000609067211 */ /* 0x008fca00078ec0ff */
[----:B------:R-:W-:-:S06]  /*15b0*/  IMAD R7, R7, 0x4, R6 ;  /* 0x0000000407077824 */ /* 0x000fcc00078e0206 */
[----:B------:R-:W3:Y:S02]  /*15c0*/  LDS R7, [R7+-0x4] ;  /* 0xfffffc0007077984 */ /* 0x000ee40000000800 */
[----:B---3--:R-:W-:-:S04]  /*15d0*/  FADD R9, R7, R4 ;  /* 0x0000000407097221 */ /* 0x008fc80000000000 */
[----:B------:R-:W-:-:S04]  /*15e0*/  FADD R11, R9, R2 ;  /* 0x00000002090b7221 */ /* 0x000fc80000000000 */
[----:B------:R-:W-:Y:S01]  /*15f0*/  FADD R4, R11, -R2 ;  /* 0x800000020b047221 */ /* 0x000fe20000000000 */
[----:B------:R-:W-:-:S03]  /*1600*/  IMAD.MOV.U32 R2, RZ, RZ, R11 ;  /* 0x000000ffff027224 */ /* 0x000fc600078e000b */
[----:B------:R-:W-:Y:S01]  /*1610*/  FADD R4, R9, -R4 ;  /* 0x8000000409047221 */ /* 0x000fe20000000000 */
[----:B------:R-:W-:Y:S06]  /*1620*/  BAR.SYNC.DEFER_BLOCKING 0x0 ;  /* 0x0000000000007b1d */ /* 0x000fec0000010000 */
[----:B------:R-:W-:Y:S05]  /*1630*/  @!P0 BRA `(.L_x_83) ;  /* 0xffffffe800a08947 */ /* 0x000fea000383ffff */
.L_x_52:
[----:B------:R-:W3:Y:S01]  /*1640*/  LDCU UR4, c[0x0][0x370] ;  /* 0x00006e00ff0477ac */ /* 0x000ee20008000800 */
[----:B------:R-:W5:Y:S01]  /*1650*/  LDCU UR6, c[0x0][0x380] ;  /* 0x00007000ff0677ac */ /* 0x000f620008000800 */
[----:B---3--:R-:W-:-:S04]  /*1660*/  UIADD3 UR5, UPT, UPT, UR4, UR5, URZ ;  /* 0x0000000504057290 */ /* 0x008fc8000fffe0ff */
[----:B-----5:R-:W-:-:S09]  /*1670*/  UISETP.GE.AND UP0, UPT, UR5, UR6, UPT ;  /* 0x000000060500728c */ /* 0x020fd2000bf06270 */
[----:B------:R-:W-:Y:S05]  /*1680*/  BRA.U !UP0, `(.L_x_84) ;  /* 0xffffffe908787547 */ /* 0x000fea000b83ffff */
[----:B-1----:R-:W-:Y:S05]  /*1690*/  EXIT ;  /* 0x000000000000794d */ /* 0x002fea0003800000 */
.L_x_85:
        /* <DEDUP_REMOVED lines=14> */
.L_x_90:


//--------------------- .nv.shared._Z21scatteraddpointKerneliiiPKfPKiPf --------------------------
	.section	.nv.shared._Z21scatteraddpointKerneliiiPKfPKiPf,"aw",@nobits
	.sectionflags	@""
	.align	16
	.zero		1024


//--------------------- .nv.shared.reserved.0     --------------------------
	.section	.nv.shared.reserved.0,"aw",@nobits
	.weak		__nv_reservedSMEM_offset_0_alias
	.size		__nv_reservedSMEM_offset_0_alias, 0, 64
	.other		__nv_reservedSMEM_offset_0_alias,@"STO_CUDA_RESERVED_SHARED STV_DEFAULT"
__nv_reservedSMEM_offset_0_alias:
	.zero		0
	.zero		64


//--------------------- .nv.shared._Z17gatherpointKerneliiiiPKfPKiPf --------------------------
	.section	.nv.shared._Z17gatherpointKerneliiiiPKfPKiPf,"aw",@nobits
	.sectionflags	@""
	.align	16
	.zero		1024


//--------------------- .nv.shared._Z27farthestpointsamplingKerneliiiiPKfPfPi --------------------------
	.section	.nv.shared._Z27farthestpointsamplingKerneliiiiPKfPfPi,"aw",@nobits
	.sectionflags	@""
	.align	16
.nv.shared._Z27farthestpointsamplingKerneliiiiPKfPfPi:
	.zero		5120


//--------------------- .nv.shared._Z18binarysearchKerneliiiPKfS0_Pi --------------------------
	.section	.nv.shared._Z18binarysearchKerneliiiPKfS0_Pi,"aw",@nobits
	.sectionflags	@""
	.align	16
	.zero		1024


//--------------------- .nv.shared._Z12cumsumKerneliiPKfPf --------------------------
	.section	.nv.shared._Z12cumsumKerneliiPKfPf,"aw",@nobits
	.sectionflags	@""
	.align	16
.nv.shared._Z12cumsumKerneliiPKfPf:
	.zero		42240


//--------------------- .nv.constant0._Z21scatteraddpointKerneliiiPKfPKiPf --------------------------
	.section	.nv.constant0._Z21scatteraddpointKerneliiiPKfPKiPf,"a",@progbits
	.sectionflags	@""
	.align	4
.nv.constant0._Z21scatteraddpointKerneliiiPKfPKiPf:
	.zero		936


//--------------------- .nv.constant0._Z17gatherpointKerneliiiiPKfPKiPf --------------------------
	.section	.nv.constant0._Z17gatherpointKerneliiiiPKfPKiPf,"a",@progbits
	.sectionflags	@""
	.align	4
.nv.constant0._Z17gatherpointKerneliiiiPKfPKiPf:
	.zero		936


//--------------------- .nv.constant0._Z27farthestpointsamplingKerneliiiiPKfPfPi --------------------------
	.section	.nv.constant0._Z27farthestpointsamplingKerneliiiiPKfPfPi,"a",@progbits
	.sectionflags	@""
	.align	4
.nv.constant0._Z27farthestpointsamplingKerneliiiiPKfPfPi:
	.zero		936


//--------------------- .nv.constant0._Z18binarysearchKerneliiiPKfS0_Pi --------------------------
	.section	.nv.constant0._Z18binarysearchKerneliiiPKfS0_Pi,"a",@progbits
	.sectionflags	@""
	.align	4
.nv.constant0._Z18binarysearchKerneliiiPKfS0_Pi:
	.zero		936


//--------------------- .nv.constant0._Z12cumsumKerneliiPKfPf --------------------------
	.section	.nv.constant0._Z12cumsumKerneliiPKfPf,"a",@progbits
	.sectionflags	@""
	.align	4
.nv.constant0._Z12cumsumKerneliiPKfPf:
	.zero		920


//--------------------- SYMBOLS --------------------------

	.type		.nv.reservedSmem.offset0,@object
	.size		.nv.reservedSmem.offset0,0x4
	.type		.nv.reservedSmem.cap,@object
	.size		.nv.reservedSmem.cap,0x4
